//
// Generated by NVIDIA NVVM Compiler
//
// Compiler Build ID: CL-36424714
// Cuda compilation tools, release 13.0, V13.0.88
// Based on NVVM 20.0.0
//

.version 9.0
.target sm_100
.address_size 64

	// .globl	_Z5sgemmPKfS0_Pfiff
// _ZZ5sgemmPKfS0_PfiffE2As has been demoted
// _ZZ5sgemmPKfS0_PfiffE2Bs has been demoted

.visible .entry _Z5sgemmPKfS0_Pfiff(
	.param .u64 .ptr .align 1 _Z5sgemmPKfS0_Pfiff_param_0,
	.param .u64 .ptr .align 1 _Z5sgemmPKfS0_Pfiff_param_1,
	.param .u64 .ptr .align 1 _Z5sgemmPKfS0_Pfiff_param_2,
	.param .u32 _Z5sgemmPKfS0_Pfiff_param_3,
	.param .f32 _Z5sgemmPKfS0_Pfiff_param_4,
	.param .f32 _Z5sgemmPKfS0_Pfiff_param_5
)
{
	.reg .pred 	%p<50>;
	.reg .b32 	%r<286>;
	.reg .b32 	%f<914>;
	.reg .b64 	%rd<63>;
	// demoted variable
	.shared .align 4 .b8 _ZZ5sgemmPKfS0_PfiffE2As[4096];
	// demoted variable
	.shared .align 4 .b8 _ZZ5sgemmPKfS0_PfiffE2Bs[4096];
	ld.param.u64 	%rd8, [_Z5sgemmPKfS0_Pfiff_param_0];
	ld.param.u64 	%rd9, [_Z5sgemmPKfS0_Pfiff_param_1];
	ld.param.u64 	%rd10, [_Z5sgemmPKfS0_Pfiff_param_2];
	ld.param.u32 	%r84, [_Z5sgemmPKfS0_Pfiff_param_3];
	ld.param.f32 	%f59, [_Z5sgemmPKfS0_Pfiff_param_4];
	ld.param.f32 	%f60, [_Z5sgemmPKfS0_Pfiff_param_5];
	cvta.to.global.u64 	%rd1, %rd9;
	cvta.to.global.u64 	%rd2, %rd8;
	cvta.to.global.u64 	%rd3, %rd10;
	mov.u32 	%r85, %tid.x;
	mov.u32 	%r86, %tid.y;
	mov.u32 	%r87, %ctaid.y;
	shl.b32 	%r1, %r87, 5;
	mov.u32 	%r88, %ctaid.x;
	shl.b32 	%r2, %r88, 5;
	shl.b32 	%r3, %r86, 2;
	add.s32 	%r4, %r1, %r3;
	shl.b32 	%r5, %r85, 2;
	add.s32 	%r6, %r2, %r5;
	mov.u32 	%r89, %ntid.x;
	mad.lo.s32 	%r7, %r86, %r89, %r85;
	mov.u32 	%r90, %ntid.y;
	mul.lo.s32 	%r8, %r89, %r90;
	setp.lt.s32 	%p1, %r84, 1;
	mov.f32 	%f898, 0f00000000;
	mov.f32 	%f899, %f898;
	mov.f32 	%f900, %f898;
	mov.f32 	%f901, %f898;
	mov.f32 	%f902, %f898;
	mov.f32 	%f903, %f898;
	mov.f32 	%f904, %f898;
	mov.f32 	%f905, %f898;
	mov.f32 	%f906, %f898;
	mov.f32 	%f907, %f898;
	mov.f32 	%f908, %f898;
	mov.f32 	%f909, %f898;
	mov.f32 	%f910, %f898;
	mov.f32 	%f911, %f898;
	mov.f32 	%f912, %f898;
	mov.f32 	%f913, %f898;
	@%p1 bra 	$L__BB0_47;
	add.s32 	%r92, %r84, 31;
	shr.u32 	%r9, %r92, 5;
	add.s32 	%r10, %r7, %r8;
	max.u32 	%r93, %r10, 1024;
	setp.lt.u32 	%p2, %r10, 1024;
	selp.u32 	%r94, 1, 0, %p2;
	add.s32 	%r95, %r10, %r94;
	sub.s32 	%r96, %r93, %r95;
	div.u32 	%r97, %r96, %r8;
	add.s32 	%r11, %r97, %r94;
	and.b32  	%r12, %r11, 3;
	shr.u32 	%r13, %r7, 5;
	and.b32  	%r14, %r7, 31;
	add.s32 	%r15, %r13, %r1;
	mul.lo.s32 	%r16, %r15, %r84;
	shr.u32 	%r17, %r10, 5;
	and.b32  	%r18, %r10, 31;
	add.s32 	%r19, %r17, %r1;
	mul.lo.s32 	%r20, %r19, %r84;
	add.s32 	%r21, %r10, %r8;
	shr.u32 	%r22, %r21, 5;
	and.b32  	%r23, %r21, 31;
	add.s32 	%r24, %r22, %r1;
	mul.lo.s32 	%r25, %r24, %r84;
	shl.b32 	%r98, %r22, 7;
	mov.u32 	%r99, _ZZ5sgemmPKfS0_PfiffE2Bs;
	add.s32 	%r100, %r99, %r98;
	shl.b32 	%r101, %r21, 2;
	and.b32  	%r102, %r101, 124;
	add.s32 	%r26, %r100, %r102;
	add.s32 	%r27, %r21, %r8;
	shl.b32 	%r103, %r3, 7;
	mov.u32 	%r104, _ZZ5sgemmPKfS0_PfiffE2As;
	add.s32 	%r28, %r104, %r103;
	shl.b32 	%r105, %r5, 2;
	add.s32 	%r29, %r99, %r105;
	mov.b32 	%r280, 0;
	mov.f32 	%f898, 0f00000000;
$L__BB0_2:
	setp.gt.u32 	%p3, %r7, 1023;
	shl.b32 	%r31, %r280, 5;
	@%p3 bra 	$L__BB0_46;
	setp.eq.s32 	%p4, %r12, 3;
	mov.u32 	%r281, %r7;
	@%p4 bra 	$L__BB0_19;
	setp.ge.u32 	%p5, %r15, %r84;
	add.s32 	%r32, %r14, %r31;
	setp.ge.s32 	%p6, %r32, %r84;
	mov.f32 	%f893, 0f00000000;
	or.pred  	%p7, %p5, %p6;
	@%p7 bra 	$L__BB0_6;
	add.s32 	%r107, %r16, %r32;
	mul.wide.u32 	%rd11, %r107, 4;
	add.s64 	%rd12, %rd2, %rd11;
	ld.global.nc.f32 	%f893, [%rd12];
$L__BB0_6:
	add.s32 	%r109, %r14, %r2;
	shl.b32 	%r110, %r13, 7;
	mov.u32 	%r111, _ZZ5sgemmPKfS0_PfiffE2As;
	add.s32 	%r112, %r111, %r110;
	shl.b32 	%r113, %r14, 2;
	add.s32 	%r114, %r112, %r113;
	st.shared.f32 	[%r114], %f893;
	add.s32 	%r33, %r13, %r31;
	max.s32 	%r115, %r33, %r109;
	setp.ge.s32 	%p8, %r115, %r84;
	mov.f32 	%f894, 0f00000000;
	@%p8 bra 	$L__BB0_8;
	add.s32 	%r116, %r14, %r2;
	mad.lo.s32 	%r117, %r33, %r84, %r116;
	mul.wide.s32 	%rd13, %r117, 4;
	add.s64 	%rd14, %rd1, %rd13;
	ld.global.nc.f32 	%f894, [%rd14];
$L__BB0_8:
	setp.eq.s32 	%p9, %r12, 0;
	shl.b32 	%r118, %r13, 7;
	mov.u32 	%r119, _ZZ5sgemmPKfS0_PfiffE2Bs;
	add.s32 	%r120, %r119, %r118;
	shl.b32 	%r121, %r14, 2;
	add.s32 	%r122, %r120, %r121;
	st.shared.f32 	[%r122], %f894;
	mov.u32 	%r281, %r10;
	@%p9 bra 	$L__BB0_19;
	setp.ge.u32 	%p10, %r19, %r84;
	add.s32 	%r34, %r18, %r31;
	setp.ge.s32 	%p11, %r34, %r84;
	mov.f32 	%f895, 0f00000000;
	or.pred  	%p12, %p10, %p11;
	@%p12 bra 	$L__BB0_11;
	add.s32 	%r124, %r20, %r34;
	mul.wide.u32 	%rd15, %r124, 4;
	add.s64 	%rd16, %rd2, %rd15;
	ld.global.nc.f32 	%f895, [%rd16];
$L__BB0_11:
	add.s32 	%r126, %r18, %r2;
	shl.b32 	%r127, %r17, 7;
	mov.u32 	%r128, _ZZ5sgemmPKfS0_PfiffE2As;
	add.s32 	%r129, %r128, %r127;
	shl.b32 	%r130, %r18, 2;
	add.s32 	%r131, %r129, %r130;
	st.shared.f32 	[%r131], %f895;
	add.s32 	%r35, %r17, %r31;
	max.s32 	%r132, %r35, %r126;
	setp.ge.s32 	%p13, %r132, %r84;
	mov.f32 	%f896, 0f00000000;
	@%p13 bra 	$L__BB0_13;
	add.s32 	%r133, %r18, %r2;
	mad.lo.s32 	%r134, %r35, %r84, %r133;
	mul.wide.s32 	%rd17, %r134, 4;
	add.s64 	%rd18, %rd1, %rd17;
	ld.global.nc.f32 	%f896, [%rd18];
$L__BB0_13:
	setp.eq.s32 	%p14, %r12, 1;
	shl.b32 	%r135, %r17, 7;
	mov.u32 	%r136, _ZZ5sgemmPKfS0_PfiffE2Bs;
	add.s32 	%r137, %r136, %r135;
	shl.b32 	%r138, %r18, 2;
	add.s32 	%r139, %r137, %r138;
	st.shared.f32 	[%r139], %f896;
	mov.u32 	%r281, %r21;
	@%p14 bra 	$L__BB0_19;
	setp.ge.u32 	%p15, %r24, %r84;
	add.s32 	%r36, %r23, %r31;
	setp.ge.s32 	%p16, %r36, %r84;
	mov.f32 	%f897, 0f00000000;
	or.pred  	%p17, %p15, %p16;
	@%p17 bra 	$L__BB0_16;
	add.s32 	%r141, %r25, %r36;
	mul.wide.u32 	%rd19, %r141, 4;
	add.s64 	%rd20, %rd2, %rd19;
	ld.global.nc.f32 	%f897, [%rd20];
$L__BB0_16:
	add.s32 	%r143, %r23, %r2;
	shl.b32 	%r144, %r22, 7;
	mov.u32 	%r145, _ZZ5sgemmPKfS0_PfiffE2As;
	add.s32 	%r146, %r145, %r144;
	shl.b32 	%r147, %r23, 2;
	add.s32 	%r148, %r146, %r147;
	st.shared.f32 	[%r148], %f897;
	add.s32 	%r37, %r22, %r31;
	max.s32 	%r149, %r37, %r143;
	setp.lt.s32 	%p18, %r149, %r84;
	@%p18 bra 	$L__BB0_18;
	mov.b32 	%r150, 0;
	st.shared.u32 	[%r26], %r150;
	mov.u32 	%r281, %r27;
	bra.uni 	$L__BB0_19;
$L__BB0_18:
	add.s32 	%r151, %r23, %r2;
	mad.lo.s32 	%r152, %r37, %r84, %r151;
	mul.wide.s32 	%rd21, %r152, 4;
	add.s64 	%rd22, %rd1, %rd21;
	ld.global.nc.f32 	%f68, [%rd22];
	st.shared.f32 	[%r26], %f68;
	mov.u32 	%r281, %r27;
$L__BB0_19:
	setp.lt.u32 	%p19, %r11, 3;
	@%p19 bra 	$L__BB0_46;
	shl.b32 	%r153, %r8, 1;
	add.s32 	%r284, %r153, %r281;
	mad.lo.s32 	%r283, %r8, 3, %r281;
	add.s32 	%r282, %r8, %r281;
$L__BB0_21:
	shr.u32 	%r46, %r281, 5;
	and.b32  	%r47, %r281, 31;
	add.s32 	%r48, %r46, %r1;
	add.s32 	%r49, %r47, %r31;
	max.s32 	%r154, %r48, %r49;
	setp.ge.s32 	%p20, %r154, %r84;
	@%p20 bra 	$L__BB0_23;
	mad.lo.s32 	%r161, %r48, %r84, %r49;
	mul.wide.u32 	%rd23, %r161, 4;
	add.s64 	%rd24, %rd2, %rd23;
	ld.global.nc.f32 	%f69, [%rd24];
	shl.b32 	%r162, %r46, 7;
	mov.u32 	%r163, _ZZ5sgemmPKfS0_PfiffE2As;
	add.s32 	%r164, %r163, %r162;
	shl.b32 	%r165, %r47, 2;
	add.s32 	%r166, %r164, %r165;
	st.shared.f32 	[%r166], %f69;
	bra.uni 	$L__BB0_24;
$L__BB0_23:
	shl.b32 	%r155, %r46, 7;
	mov.u32 	%r156, _ZZ5sgemmPKfS0_PfiffE2As;
	add.s32 	%r157, %r156, %r155;
	shl.b32 	%r158, %r47, 2;
	add.s32 	%r159, %r157, %r158;
	mov.b32 	%r160, 0;
	st.shared.u32 	[%r159], %r160;
$L__BB0_24:
	add.s32 	%r50, %r46, %r31;
	add.s32 	%r51, %r47, %r2;
	max.s32 	%r168, %r50, %r51;
	setp.ge.s32 	%p21, %r168, %r84;
	@%p21 bra 	$L__BB0_26;
	mad.lo.s32 	%r175, %r50, %r84, %r51;
	mul.wide.s32 	%rd25, %r175, 4;
	add.s64 	%rd26, %rd1, %rd25;
	ld.global.nc.f32 	%f70, [%rd26];
	shl.b32 	%r176, %r46, 7;
	mov.u32 	%r177, _ZZ5sgemmPKfS0_PfiffE2Bs;
	add.s32 	%r178, %r177, %r176;
	shl.b32 	%r179, %r47, 2;
	add.s32 	%r180, %r178, %r179;
	st.shared.f32 	[%r180], %f70;
	bra.uni 	$L__BB0_27;
$L__BB0_26:
	shl.b32 	%r169, %r46, 7;
	mov.u32 	%r170, _ZZ5sgemmPKfS0_PfiffE2Bs;
	add.s32 	%r171, %r170, %r169;
	shl.b32 	%r172, %r47, 2;
	add.s32 	%r173, %r171, %r172;
	mov.b32 	%r174, 0;
	st.shared.u32 	[%r173], %r174;
$L__BB0_27:
	shr.u32 	%r52, %r282, 5;
	and.b32  	%r53, %r282, 31;
	add.s32 	%r54, %r52, %r1;
	add.s32 	%r55, %r53, %r31;
	max.s32 	%r181, %r54, %r55;
	setp.lt.s32 	%p22, %r181, %r84;
	@%p22 bra 	$L__BB0_29;
	shl.b32 	%r182, %r52, 7;
	mov.u32 	%r183, _ZZ5sgemmPKfS0_PfiffE2As;
	add.s32 	%r184, %r183, %r182;
	shl.b32 	%r185, %r53, 2;
	add.s32 	%r186, %r184, %r185;
	mov.b32 	%r187, 0;
	st.shared.u32 	[%r186], %r187;
	bra.uni 	$L__BB0_30;
$L__BB0_29:
	mad.lo.s32 	%r188, %r54, %r84, %r55;
	mul.wide.u32 	%rd27, %r188, 4;
	add.s64 	%rd28, %rd2, %rd27;
	ld.global.nc.f32 	%f71, [%rd28];
	shl.b32 	%r189, %r52, 7;
	mov.u32 	%r190, _ZZ5sgemmPKfS0_PfiffE2As;
	add.s32 	%r191, %r190, %r189;
	shl.b32 	%r192, %r53, 2;
	add.s32 	%r193, %r191, %r192;
	st.shared.f32 	[%r193], %f71;
$L__BB0_30:
	add.s32 	%r56, %r52, %r31;
	add.s32 	%r57, %r53, %r2;
	max.s32 	%r195, %r56, %r57;
	setp.lt.s32 	%p23, %r195, %r84;
	@%p23 bra 	$L__BB0_32;
	shl.b32 	%r196, %r52, 7;
	mov.u32 	%r197, _ZZ5sgemmPKfS0_PfiffE2Bs;
	add.s32 	%r198, %r197, %r196;
	shl.b32 	%r199, %r53, 2;
	add.s32 	%r200, %r198, %r199;
	mov.b32 	%r201, 0;
	st.shared.u32 	[%r200], %r201;
	bra.uni 	$L__BB0_33;
$L__BB0_32:
	mad.lo.s32 	%r202, %r56, %r84, %r57;
	mul.wide.s32 	%rd29, %r202, 4;
	add.s64 	%rd30, %rd1, %rd29;
	ld.global.nc.f32 	%f72, [%rd30];
	shl.b32 	%r203, %r52, 7;
	mov.u32 	%r204, _ZZ5sgemmPKfS0_PfiffE2Bs;
	add.s32 	%r205, %r204, %r203;
	shl.b32 	%r206, %r53, 2;
	add.s32 	%r207, %r205, %r206;
	st.shared.f32 	[%r207], %f72;
$L__BB0_33:
	add.s32 	%r58, %r281, %r8;
	shr.u32 	%r59, %r284, 5;
	and.b32  	%r60, %r284, 31;
	add.s32 	%r61, %r59, %r1;
	add.s32 	%r62, %r60, %r31;
	max.s32 	%r208, %r61, %r62;
	setp.lt.s32 	%p24, %r208, %r84;
	@%p24 bra 	$L__BB0_35;
	shl.b32 	%r209, %r59, 7;
	mov.u32 	%r210, _ZZ5sgemmPKfS0_PfiffE2As;
	add.s32 	%r211, %r210, %r209;
	shl.b32 	%r212, %r60, 2;
	add.s32 	%r213, %r211, %r212;
	mov.b32 	%r214, 0;
	st.shared.u32 	[%r213], %r214;
	bra.uni 	$L__BB0_36;
$L__BB0_35:
	mad.lo.s32 	%r215, %r61, %r84, %r62;
	mul.wide.u32 	%rd31, %r215, 4;
	add.s64 	%rd32, %rd2, %rd31;
	ld.global.nc.f32 	%f73, [%rd32];
	shl.b32 	%r216, %r59, 7;
	mov.u32 	%r217, _ZZ5sgemmPKfS0_PfiffE2As;
	add.s32 	%r218, %r217, %r216;
	shl.b32 	%r219, %r60, 2;
	add.s32 	%r220, %r218, %r219;
	st.shared.f32 	[%r220], %f73;
$L__BB0_36:
	add.s32 	%r63, %r59, %r31;
	add.s32 	%r64, %r60, %r2;
	max.s32 	%r222, %r63, %r64;
	setp.lt.s32 	%p25, %r222, %r84;
	@%p25 bra 	$L__BB0_38;
	shl.b32 	%r223, %r59, 7;
	mov.u32 	%r224, _ZZ5sgemmPKfS0_PfiffE2Bs;
	add.s32 	%r225, %r224, %r223;
	shl.b32 	%r226, %r60, 2;
	add.s32 	%r227, %r225, %r226;
	mov.b32 	%r228, 0;
	st.shared.u32 	[%r227], %r228;
	bra.uni 	$L__BB0_39;
$L__BB0_38:
	mad.lo.s32 	%r229, %r63, %r84, %r64;
	mul.wide.s32 	%rd33, %r229, 4;
	add.s64 	%rd34, %rd1, %rd33;
	ld.global.nc.f32 	%f74, [%rd34];
	shl.b32 	%r230, %r59, 7;
	mov.u32 	%r231, _ZZ5sgemmPKfS0_PfiffE2Bs;
	add.s32 	%r232, %r231, %r230;
	shl.b32 	%r233, %r60, 2;
	add.s32 	%r234, %r232, %r233;
	st.shared.f32 	[%r234], %f74;
$L__BB0_39:
	add.s32 	%r65, %r58, %r8;
	shr.u32 	%r66, %r283, 5;
	and.b32  	%r67, %r283, 31;
	add.s32 	%r68, %r66, %r1;
	add.s32 	%r69, %r67, %r31;
	max.s32 	%r235, %r68, %r69;
	setp.lt.s32 	%p26, %r235, %r84;
	@%p26 bra 	$L__BB0_41;
	shl.b32 	%r236, %r66, 7;
	mov.u32 	%r237, _ZZ5sgemmPKfS0_PfiffE2As;
	add.s32 	%r238, %r237, %r236;
	shl.b32 	%r239, %r67, 2;
	add.s32 	%r240, %r238, %r239;
	mov.b32 	%r241, 0;
	st.shared.u32 	[%r240], %r241;
	bra.uni 	$L__BB0_42;
$L__BB0_41:
	mad.lo.s32 	%r242, %r68, %r84, %r69;
	mul.wide.u32 	%rd35, %r242, 4;
	add.s64 	%rd36, %rd2, %rd35;
	ld.global.nc.f32 	%f75, [%rd36];
	shl.b32 	%r243, %r66, 7;
	mov.u32 	%r244, _ZZ5sgemmPKfS0_PfiffE2As;
	add.s32 	%r245, %r244, %r243;
	shl.b32 	%r246, %r67, 2;
	add.s32 	%r247, %r245, %r246;
	st.shared.f32 	[%r247], %f75;
$L__BB0_42:
	add.s32 	%r70, %r66, %r31;
	add.s32 	%r71, %r67, %r2;
	max.s32 	%r249, %r70, %r71;
	setp.lt.s32 	%p27, %r249, %r84;
	@%p27 bra 	$L__BB0_44;
	shl.b32 	%r250, %r66, 7;
	mov.u32 	%r251, _ZZ5sgemmPKfS0_PfiffE2Bs;
	add.s32 	%r252, %r251, %r250;
	shl.b32 	%r253, %r67, 2;
	add.s32 	%r254, %r252, %r253;
	mov.b32 	%r255, 0;
	st.shared.u32 	[%r254], %r255;
	bra.uni 	$L__BB0_45;
$L__BB0_44:
	mad.lo.s32 	%r256, %r70, %r84, %r71;
	mul.wide.s32 	%rd37, %r256, 4;
	add.s64 	%rd38, %rd1, %rd37;
	ld.global.nc.f32 	%f76, [%rd38];
	shl.b32 	%r257, %r66, 7;
	mov.u32 	%r258, _ZZ5sgemmPKfS0_PfiffE2Bs;
	add.s32 	%r259, %r258, %r257;
	shl.b32 	%r260, %r67, 2;
	add.s32 	%r261, %r259, %r260;
	st.shared.f32 	[%r261], %f76;
$L__BB0_45:
	add.s32 	%r262, %r65, %r8;
	add.s32 	%r281, %r262, %r8;
	shl.b32 	%r263, %r8, 2;
	add.s32 	%r284, %r284, %r263;
	add.s32 	%r283, %r283, %r263;
	add.s32 	%r282, %r282, %r263;
	setp.lt.u32 	%p28, %r281, 1024;
	@%p28 bra 	$L__BB0_21;
$L__BB0_46:
	bar.sync 	0;
	ld.shared.f32 	%f77, [%r28];
	ld.shared.f32 	%f78, [%r28+128];
	ld.shared.f32 	%f79, [%r28+256];
	ld.shared.f32 	%f80, [%r28+384];
	ld.shared.f32 	%f81, [%r29];
	ld.shared.f32 	%f82, [%r29+4];
	ld.shared.f32 	%f83, [%r29+8];
	ld.shared.f32 	%f84, [%r29+12];
	fma.rn.f32 	%f85, %f77, %f81, %f905;
	fma.rn.f32 	%f86, %f77, %f82, %f904;
	fma.rn.f32 	%f87, %f77, %f83, %f903;
	fma.rn.f32 	%f88, %f77, %f84, %f902;
	fma.rn.f32 	%f89, %f78, %f81, %f901;
	fma.rn.f32 	%f90, %f78, %f82, %f900;
	fma.rn.f32 	%f91, %f78, %f83, %f899;
	fma.rn.f32 	%f92, %f78, %f84, %f898;
	fma.rn.f32 	%f93, %f79, %f81, %f906;
	fma.rn.f32 	%f94, %f79, %f82, %f907;
	fma.rn.f32 	%f95, %f79, %f83, %f908;
	fma.rn.f32 	%f96, %f79, %f84, %f909;
	fma.rn.f32 	%f97, %f80, %f81, %f910;
	fma.rn.f32 	%f98, %f80, %f82, %f911;
	fma.rn.f32 	%f99, %f80, %f83, %f912;
	fma.rn.f32 	%f100, %f80, %f84, %f913;
	ld.shared.f32 	%f101, [%r28+4];
	ld.shared.f32 	%f102, [%r28+132];
	ld.shared.f32 	%f103, [%r28+260];
	ld.shared.f32 	%f104, [%r28+388];
	ld.shared.f32 	%f105, [%r29+128];
	ld.shared.f32 	%f106, [%r29+132];
	ld.shared.f32 	%f107, [%r29+136];
	ld.shared.f32 	%f108, [%r29+140];
	fma.rn.f32 	%f109, %f101, %f105, %f85;
	fma.rn.f32 	%f110, %f101, %f106, %f86;
	fma.rn.f32 	%f111, %f101, %f107, %f87;
	fma.rn.f32 	%f112, %f101, %f108, %f88;
	fma.rn.f32 	%f113, %f102, %f105, %f89;
	fma.rn.f32 	%f114, %f102, %f106, %f90;
	fma.rn.f32 	%f115, %f102, %f107, %f91;
	fma.rn.f32 	%f116, %f102, %f108, %f92;
	fma.rn.f32 	%f117, %f103, %f105, %f93;
	fma.rn.f32 	%f118, %f103, %f106, %f94;
	fma.rn.f32 	%f119, %f103, %f107, %f95;
	fma.rn.f32 	%f120, %f103, %f108, %f96;
	fma.rn.f32 	%f121, %f104, %f105, %f97;
	fma.rn.f32 	%f122, %f104, %f106, %f98;
	fma.rn.f32 	%f123, %f104, %f107, %f99;
	fma.rn.f32 	%f124, %f104, %f108, %f100;
	ld.shared.f32 	%f125, [%r28+8];
	ld.shared.f32 	%f126, [%r28+136];
	ld.shared.f32 	%f127, [%r28+264];
	ld.shared.f32 	%f128, [%r28+392];
	ld.shared.f32 	%f129, [%r29+256];
	ld.shared.f32 	%f130, [%r29+260];
	ld.shared.f32 	%f131, [%r29+264];
	ld.shared.f32 	%f132, [%r29+268];
	fma.rn.f32 	%f133, %f125, %f129, %f109;
	fma.rn.f32 	%f134, %f125, %f130, %f110;
	fma.rn.f32 	%f135, %f125, %f131, %f111;
	fma.rn.f32 	%f136, %f125, %f132, %f112;
	fma.rn.f32 	%f137, %f126, %f129, %f113;
	fma.rn.f32 	%f138, %f126, %f130, %f114;
	fma.rn.f32 	%f139, %f126, %f131, %f115;
	fma.rn.f32 	%f140, %f126, %f132, %f116;
	fma.rn.f32 	%f141, %f127, %f129, %f117;
	fma.rn.f32 	%f142, %f127, %f130, %f118;
	fma.rn.f32 	%f143, %f127, %f131, %f119;
	fma.rn.f32 	%f144, %f127, %f132, %f120;
	fma.rn.f32 	%f145, %f128, %f129, %f121;
	fma.rn.f32 	%f146, %f128, %f130, %f122;
	fma.rn.f32 	%f147, %f128, %f131, %f123;
	fma.rn.f32 	%f148, %f128, %f132, %f124;
	ld.shared.f32 	%f149, [%r28+12];
	ld.shared.f32 	%f150, [%r28+140];
	ld.shared.f32 	%f151, [%r28+268];
	ld.shared.f32 	%f152, [%r28+396];
	ld.shared.f32 	%f153, [%r29+384];
	ld.shared.f32 	%f154, [%r29+388];
	ld.shared.f32 	%f155, [%r29+392];
	ld.shared.f32 	%f156, [%r29+396];
	fma.rn.f32 	%f157, %f149, %f153, %f133;
	fma.rn.f32 	%f158, %f149, %f154, %f134;
	fma.rn.f32 	%f159, %f149, %f155, %f135;
	fma.rn.f32 	%f160, %f149, %f156, %f136;
	fma.rn.f32 	%f161, %f150, %f153, %f137;
	fma.rn.f32 	%f162, %f150, %f154, %f138;
	fma.rn.f32 	%f163, %f150, %f155, %f139;
	fma.rn.f32 	%f164, %f150, %f156, %f140;
	fma.rn.f32 	%f165, %f151, %f153, %f141;
	fma.rn.f32 	%f166, %f151, %f154, %f142;
	fma.rn.f32 	%f167, %f151, %f155, %f143;
	fma.rn.f32 	%f168, %f151, %f156, %f144;
	fma.rn.f32 	%f169, %f152, %f153, %f145;
	fma.rn.f32 	%f170, %f152, %f154, %f146;
	fma.rn.f32 	%f171, %f152, %f155, %f147;
	fma.rn.f32 	%f172, %f152, %f156, %f148;
	ld.shared.f32 	%f173, [%r28+16];
	ld.shared.f32 	%f174, [%r28+144];
	ld.shared.f32 	%f175, [%r28+272];
	ld.shared.f32 	%f176, [%r28+400];
	ld.shared.f32 	%f177, [%r29+512];
	ld.shared.f32 	%f178, [%r29+516];
	ld.shared.f32 	%f179, [%r29+520];
	ld.shared.f32 	%f180, [%r29+524];
	fma.rn.f32 	%f181, %f173, %f177, %f157;
	fma.rn.f32 	%f182, %f173, %f178, %f158;
	fma.rn.f32 	%f183, %f173, %f179, %f159;
	fma.rn.f32 	%f184, %f173, %f180, %f160;
	fma.rn.f32 	%f185, %f174, %f177, %f161;
	fma.rn.f32 	%f186, %f174, %f178, %f162;
	fma.rn.f32 	%f187, %f174, %f179, %f163;
	fma.rn.f32 	%f188, %f174, %f180, %f164;
	fma.rn.f32 	%f189, %f175, %f177, %f165;
	fma.rn.f32 	%f190, %f175, %f178, %f166;
	fma.rn.f32 	%f191, %f175, %f179, %f167;
	fma.rn.f32 	%f192, %f175, %f180, %f168;
	fma.rn.f32 	%f193, %f176, %f177, %f169;
	fma.rn.f32 	%f194, %f176, %f178, %f170;
	fma.rn.f32 	%f195, %f176, %f179, %f171;
	fma.rn.f32 	%f196, %f176, %f180, %f172;
	ld.shared.f32 	%f197, [%r28+20];
	ld.shared.f32 	%f198, [%r28+148];
	ld.shared.f32 	%f199, [%r28+276];
	ld.shared.f32 	%f200, [%r28+404];
	ld.shared.f32 	%f201, [%r29+640];
	ld.shared.f32 	%f202, [%r29+644];
	ld.shared.f32 	%f203, [%r29+648];
	ld.shared.f32 	%f204, [%r29+652];
	fma.rn.f32 	%f205, %f197, %f201, %f181;
	fma.rn.f32 	%f206, %f197, %f202, %f182;
	fma.rn.f32 	%f207, %f197, %f203, %f183;
	fma.rn.f32 	%f208, %f197, %f204, %f184;
	fma.rn.f32 	%f209, %f198, %f201, %f185;
	fma.rn.f32 	%f210, %f198, %f202, %f186;
	fma.rn.f32 	%f211, %f198, %f203, %f187;
	fma.rn.f32 	%f212, %f198, %f204, %f188;
	fma.rn.f32 	%f213, %f199, %f201, %f189;
	fma.rn.f32 	%f214, %f199, %f202, %f190;
	fma.rn.f32 	%f215, %f199, %f203, %f191;
	fma.rn.f32 	%f216, %f199, %f204, %f192;
	fma.rn.f32 	%f217, %f200, %f201, %f193;
	fma.rn.f32 	%f218, %f200, %f202, %f194;
	fma.rn.f32 	%f219, %f200, %f203, %f195;
	fma.rn.f32 	%f220, %f200, %f204, %f196;
	ld.shared.f32 	%f221, [%r28+24];
	ld.shared.f32 	%f222, [%r28+152];
	ld.shared.f32 	%f223, [%r28+280];
	ld.shared.f32 	%f224, [%r28+408];
	ld.shared.f32 	%f225, [%r29+768];
	ld.shared.f32 	%f226, [%r29+772];
	ld.shared.f32 	%f227, [%r29+776];
	ld.shared.f32 	%f228, [%r29+780];
	fma.rn.f32 	%f229, %f221, %f225, %f205;
	fma.rn.f32 	%f230, %f221, %f226, %f206;
	fma.rn.f32 	%f231, %f221, %f227, %f207;
	fma.rn.f32 	%f232, %f221, %f228, %f208;
	fma.rn.f32 	%f233, %f222, %f225, %f209;
	fma.rn.f32 	%f234, %f222, %f226, %f210;
	fma.rn.f32 	%f235, %f222, %f227, %f211;
	fma.rn.f32 	%f236, %f222, %f228, %f212;
	fma.rn.f32 	%f237, %f223, %f225, %f213;
	fma.rn.f32 	%f238, %f223, %f226, %f214;
	fma.rn.f32 	%f239, %f223, %f227, %f215;
	fma.rn.f32 	%f240, %f223, %f228, %f216;
	fma.rn.f32 	%f241, %f224, %f225, %f217;
	fma.rn.f32 	%f242, %f224, %f226, %f218;
	fma.rn.f32 	%f243, %f224, %f227, %f219;
	fma.rn.f32 	%f244, %f224, %f228, %f220;
	ld.shared.f32 	%f245, [%r28+28];
	ld.shared.f32 	%f246, [%r28+156];
	ld.shared.f32 	%f247, [%r28+284];
	ld.shared.f32 	%f248, [%r28+412];
	ld.shared.f32 	%f249, [%r29+896];
	ld.shared.f32 	%f250, [%r29+900];
	ld.shared.f32 	%f251, [%r29+904];
	ld.shared.f32 	%f252, [%r29+908];
	fma.rn.f32 	%f253, %f245, %f249, %f229;
	fma.rn.f32 	%f254, %f245, %f250, %f230;
	fma.rn.f32 	%f255, %f245, %f251, %f231;
	fma.rn.f32 	%f256, %f245, %f252, %f232;
	fma.rn.f32 	%f257, %f246, %f249, %f233;
	fma.rn.f32 	%f258, %f246, %f250, %f234;
	fma.rn.f32 	%f259, %f246, %f251, %f235;
	fma.rn.f32 	%f260, %f246, %f252, %f236;
	fma.rn.f32 	%f261, %f247, %f249, %f237;
	fma.rn.f32 	%f262, %f247, %f250, %f238;
	fma.rn.f32 	%f263, %f247, %f251, %f239;
	fma.rn.f32 	%f264, %f247, %f252, %f240;
	fma.rn.f32 	%f265, %f248, %f249, %f241;
	fma.rn.f32 	%f266, %f248, %f250, %f242;
	fma.rn.f32 	%f267, %f248, %f251, %f243;
	fma.rn.f32 	%f268, %f248, %f252, %f244;
	ld.shared.f32 	%f269, [%r28+32];
	ld.shared.f32 	%f270, [%r28+160];
	ld.shared.f32 	%f271, [%r28+288];
	ld.shared.f32 	%f272, [%r28+416];
	ld.shared.f32 	%f273, [%r29+1024];
	ld.shared.f32 	%f274, [%r29+1028];
	ld.shared.f32 	%f275, [%r29+1032];
	ld.shared.f32 	%f276, [%r29+1036];
	fma.rn.f32 	%f277, %f269, %f273, %f253;
	fma.rn.f32 	%f278, %f269, %f274, %f254;
	fma.rn.f32 	%f279, %f269, %f275, %f255;
	fma.rn.f32 	%f280, %f269, %f276, %f256;
	fma.rn.f32 	%f281, %f270, %f273, %f257;
	fma.rn.f32 	%f282, %f270, %f274, %f258;
	fma.rn.f32 	%f283, %f270, %f275, %f259;
	fma.rn.f32 	%f284, %f270, %f276, %f260;
	fma.rn.f32 	%f285, %f271, %f273, %f261;
	fma.rn.f32 	%f286, %f271, %f274, %f262;
	fma.rn.f32 	%f287, %f271, %f275, %f263;
	fma.rn.f32 	%f288, %f271, %f276, %f264;
	fma.rn.f32 	%f289, %f272, %f273, %f265;
	fma.rn.f32 	%f290, %f272, %f274, %f266;
	fma.rn.f32 	%f291, %f272, %f275, %f267;
	fma.rn.f32 	%f292, %f272, %f276, %f268;
	ld.shared.f32 	%f293, [%r28+36];
	ld.shared.f32 	%f294, [%r28+164];
	ld.shared.f32 	%f295, [%r28+292];
	ld.shared.f32 	%f296, [%r28+420];
	ld.shared.f32 	%f297, [%r29+1152];
	ld.shared.f32 	%f298, [%r29+1156];
	ld.shared.f32 	%f299, [%r29+1160];
	ld.shared.f32 	%f300, [%r29+1164];
	fma.rn.f32 	%f301, %f293, %f297, %f277;
	fma.rn.f32 	%f302, %f293, %f298, %f278;
	fma.rn.f32 	%f303, %f293, %f299, %f279;
	fma.rn.f32 	%f304, %f293, %f300, %f280;
	fma.rn.f32 	%f305, %f294, %f297, %f281;
	fma.rn.f32 	%f306, %f294, %f298, %f282;
	fma.rn.f32 	%f307, %f294, %f299, %f283;
	fma.rn.f32 	%f308, %f294, %f300, %f284;
	fma.rn.f32 	%f309, %f295, %f297, %f285;
	fma.rn.f32 	%f310, %f295, %f298, %f286;
	fma.rn.f32 	%f311, %f295, %f299, %f287;
	fma.rn.f32 	%f312, %f295, %f300, %f288;
	fma.rn.f32 	%f313, %f296, %f297, %f289;
	fma.rn.f32 	%f314, %f296, %f298, %f290;
	fma.rn.f32 	%f315, %f296, %f299, %f291;
	fma.rn.f32 	%f316, %f296, %f300, %f292;
	ld.shared.f32 	%f317, [%r28+40];
	ld.shared.f32 	%f318, [%r28+168];
	ld.shared.f32 	%f319, [%r28+296];
	ld.shared.f32 	%f320, [%r28+424];
	ld.shared.f32 	%f321, [%r29+1280];
	ld.shared.f32 	%f322, [%r29+1284];
	ld.shared.f32 	%f323, [%r29+1288];
	ld.shared.f32 	%f324, [%r29+1292];
	fma.rn.f32 	%f325, %f317, %f321, %f301;
	fma.rn.f32 	%f326, %f317, %f322, %f302;
	fma.rn.f32 	%f327, %f317, %f323, %f303;
	fma.rn.f32 	%f328, %f317, %f324, %f304;
	fma.rn.f32 	%f329, %f318, %f321, %f305;
	fma.rn.f32 	%f330, %f318, %f322, %f306;
	fma.rn.f32 	%f331, %f318, %f323, %f307;
	fma.rn.f32 	%f332, %f318, %f324, %f308;
	fma.rn.f32 	%f333, %f319, %f321, %f309;
	fma.rn.f32 	%f334, %f319, %f322, %f310;
	fma.rn.f32 	%f335, %f319, %f323, %f311;
	fma.rn.f32 	%f336, %f319, %f324, %f312;
	fma.rn.f32 	%f337, %f320, %f321, %f313;
	fma.rn.f32 	%f338, %f320, %f322, %f314;
	fma.rn.f32 	%f339, %f320, %f323, %f315;
	fma.rn.f32 	%f340, %f320, %f324, %f316;
	ld.shared.f32 	%f341, [%r28+44];
	ld.shared.f32 	%f342, [%r28+172];
	ld.shared.f32 	%f343, [%r28+300];
	ld.shared.f32 	%f344, [%r28+428];
	ld.shared.f32 	%f345, [%r29+1408];
	ld.shared.f32 	%f346, [%r29+1412];
	ld.shared.f32 	%f347, [%r29+1416];
	ld.shared.f32 	%f348, [%r29+1420];
	fma.rn.f32 	%f349, %f341, %f345, %f325;
	fma.rn.f32 	%f350, %f341, %f346, %f326;
	fma.rn.f32 	%f351, %f341, %f347, %f327;
	fma.rn.f32 	%f352, %f341, %f348, %f328;
	fma.rn.f32 	%f353, %f342, %f345, %f329;
	fma.rn.f32 	%f354, %f342, %f346, %f330;
	fma.rn.f32 	%f355, %f342, %f347, %f331;
	fma.rn.f32 	%f356, %f342, %f348, %f332;
	fma.rn.f32 	%f357, %f343, %f345, %f333;
	fma.rn.f32 	%f358, %f343, %f346, %f334;
	fma.rn.f32 	%f359, %f343, %f347, %f335;
	fma.rn.f32 	%f360, %f343, %f348, %f336;
	fma.rn.f32 	%f361, %f344, %f345, %f337;
	fma.rn.f32 	%f362, %f344, %f346, %f338;
	fma.rn.f32 	%f363, %f344, %f347, %f339;
	fma.rn.f32 	%f364, %f344, %f348, %f340;
	ld.shared.f32 	%f365, [%r28+48];
	ld.shared.f32 	%f366, [%r28+176];
	ld.shared.f32 	%f367, [%r28+304];
	ld.shared.f32 	%f368, [%r28+432];
	ld.shared.f32 	%f369, [%r29+1536];
	ld.shared.f32 	%f370, [%r29+1540];
	ld.shared.f32 	%f371, [%r29+1544];
	ld.shared.f32 	%f372, [%r29+1548];
	fma.rn.f32 	%f373, %f365, %f369, %f349;
	fma.rn.f32 	%f374, %f365, %f370, %f350;
	fma.rn.f32 	%f375, %f365, %f371, %f351;
	fma.rn.f32 	%f376, %f365, %f372, %f352;
	fma.rn.f32 	%f377, %f366, %f369, %f353;
	fma.rn.f32 	%f378, %f366, %f370, %f354;
	fma.rn.f32 	%f379, %f366, %f371, %f355;
	fma.rn.f32 	%f380, %f366, %f372, %f356;
	fma.rn.f32 	%f381, %f367, %f369, %f357;
	fma.rn.f32 	%f382, %f367, %f370, %f358;
	fma.rn.f32 	%f383, %f367, %f371, %f359;
	fma.rn.f32 	%f384, %f367, %f372, %f360;
	fma.rn.f32 	%f385, %f368, %f369, %f361;
	fma.rn.f32 	%f386, %f368, %f370, %f362;
	fma.rn.f32 	%f387, %f368, %f371, %f363;
	fma.rn.f32 	%f388, %f368, %f372, %f364;
	ld.shared.f32 	%f389, [%r28+52];
	ld.shared.f32 	%f390, [%r28+180];
	ld.shared.f32 	%f391, [%r28+308];
	ld.shared.f32 	%f392, [%r28+436];
	ld.shared.f32 	%f393, [%r29+1664];
	ld.shared.f32 	%f394, [%r29+1668];
	ld.shared.f32 	%f395, [%r29+1672];
	ld.shared.f32 	%f396, [%r29+1676];
	fma.rn.f32 	%f397, %f389, %f393, %f373;
	fma.rn.f32 	%f398, %f389, %f394, %f374;
	fma.rn.f32 	%f399, %f389, %f395, %f375;
	fma.rn.f32 	%f400, %f389, %f396, %f376;
	fma.rn.f32 	%f401, %f390, %f393, %f377;
	fma.rn.f32 	%f402, %f390, %f394, %f378;
	fma.rn.f32 	%f403, %f390, %f395, %f379;
	fma.rn.f32 	%f404, %f390, %f396, %f380;
	fma.rn.f32 	%f405, %f391, %f393, %f381;
	fma.rn.f32 	%f406, %f391, %f394, %f382;
	fma.rn.f32 	%f407, %f391, %f395, %f383;
	fma.rn.f32 	%f408, %f391, %f396, %f384;
	fma.rn.f32 	%f409, %f392, %f393, %f385;
	fma.rn.f32 	%f410, %f392, %f394, %f386;
	fma.rn.f32 	%f411, %f392, %f395, %f387;
	fma.rn.f32 	%f412, %f392, %f396, %f388;
	ld.shared.f32 	%f413, [%r28+56];
	ld.shared.f32 	%f414, [%r28+184];
	ld.shared.f32 	%f415, [%r28+312];
	ld.shared.f32 	%f416, [%r28+440];
	ld.shared.f32 	%f417, [%r29+1792];
	ld.shared.f32 	%f418, [%r29+1796];
	ld.shared.f32 	%f419, [%r29+1800];
	ld.shared.f32 	%f420, [%r29+1804];
	fma.rn.f32 	%f421, %f413, %f417, %f397;
	fma.rn.f32 	%f422, %f413, %f418, %f398;
	fma.rn.f32 	%f423, %f413, %f419, %f399;
	fma.rn.f32 	%f424, %f413, %f420, %f400;
	fma.rn.f32 	%f425, %f414, %f417, %f401;
	fma.rn.f32 	%f426, %f414, %f418, %f402;
	fma.rn.f32 	%f427, %f414, %f419, %f403;
	fma.rn.f32 	%f428, %f414, %f420, %f404;
	fma.rn.f32 	%f429, %f415, %f417, %f405;
	fma.rn.f32 	%f430, %f415, %f418, %f406;
	fma.rn.f32 	%f431, %f415, %f419, %f407;
	fma.rn.f32 	%f432, %f415, %f420, %f408;
	fma.rn.f32 	%f433, %f416, %f417, %f409;
	fma.rn.f32 	%f434, %f416, %f418, %f410;
	fma.rn.f32 	%f435, %f416, %f419, %f411;
	fma.rn.f32 	%f436, %f416, %f420, %f412;
	ld.shared.f32 	%f437, [%r28+60];
	ld.shared.f32 	%f438, [%r28+188];
	ld.shared.f32 	%f439, [%r28+316];
	ld.shared.f32 	%f440, [%r28+444];
	ld.shared.f32 	%f441, [%r29+1920];
	ld.shared.f32 	%f442, [%r29+1924];
	ld.shared.f32 	%f443, [%r29+1928];
	ld.shared.f32 	%f444, [%r29+1932];
	fma.rn.f32 	%f445, %f437, %f441, %f421;
	fma.rn.f32 	%f446, %f437, %f442, %f422;
	fma.rn.f32 	%f447, %f437, %f443, %f423;
	fma.rn.f32 	%f448, %f437, %f444, %f424;
	fma.rn.f32 	%f449, %f438, %f441, %f425;
	fma.rn.f32 	%f450, %f438, %f442, %f426;
	fma.rn.f32 	%f451, %f438, %f443, %f427;
	fma.rn.f32 	%f452, %f438, %f444, %f428;
	fma.rn.f32 	%f453, %f439, %f441, %f429;
	fma.rn.f32 	%f454, %f439, %f442, %f430;
	fma.rn.f32 	%f455, %f439, %f443, %f431;
	fma.rn.f32 	%f456, %f439, %f444, %f432;
	fma.rn.f32 	%f457, %f440, %f441, %f433;
	fma.rn.f32 	%f458, %f440, %f442, %f434;
	fma.rn.f32 	%f459, %f440, %f443, %f435;
	fma.rn.f32 	%f460, %f440, %f444, %f436;
	ld.shared.f32 	%f461, [%r28+64];
	ld.shared.f32 	%f462, [%r28+192];
	ld.shared.f32 	%f463, [%r28+320];
	ld.shared.f32 	%f464, [%r28+448];
	ld.shared.f32 	%f465, [%r29+2048];
	ld.shared.f32 	%f466, [%r29+2052];
	ld.shared.f32 	%f467, [%r29+2056];
	ld.shared.f32 	%f468, [%r29+2060];
	fma.rn.f32 	%f469, %f461, %f465, %f445;
	fma.rn.f32 	%f470, %f461, %f466, %f446;
	fma.rn.f32 	%f471, %f461, %f467, %f447;
	fma.rn.f32 	%f472, %f461, %f468, %f448;
	fma.rn.f32 	%f473, %f462, %f465, %f449;
	fma.rn.f32 	%f474, %f462, %f466, %f450;
	fma.rn.f32 	%f475, %f462, %f467, %f451;
	fma.rn.f32 	%f476, %f462, %f468, %f452;
	fma.rn.f32 	%f477, %f463, %f465, %f453;
	fma.rn.f32 	%f478, %f463, %f466, %f454;
	fma.rn.f32 	%f479, %f463, %f467, %f455;
	fma.rn.f32 	%f480, %f463, %f468, %f456;
	fma.rn.f32 	%f481, %f464, %f465, %f457;
	fma.rn.f32 	%f482, %f464, %f466, %f458;
	fma.rn.f32 	%f483, %f464, %f467, %f459;
	fma.rn.f32 	%f484, %f464, %f468, %f460;
	ld.shared.f32 	%f485, [%r28+68];
	ld.shared.f32 	%f486, [%r28+196];
	ld.shared.f32 	%f487, [%r28+324];
	ld.shared.f32 	%f488, [%r28+452];
	ld.shared.f32 	%f489, [%r29+2176];
	ld.shared.f32 	%f490, [%r29+2180];
	ld.shared.f32 	%f491, [%r29+2184];
	ld.shared.f32 	%f492, [%r29+2188];
	fma.rn.f32 	%f493, %f485, %f489, %f469;
	fma.rn.f32 	%f494, %f485, %f490, %f470;
	fma.rn.f32 	%f495, %f485, %f491, %f471;
	fma.rn.f32 	%f496, %f485, %f492, %f472;
	fma.rn.f32 	%f497, %f486, %f489, %f473;
	fma.rn.f32 	%f498, %f486, %f490, %f474;
	fma.rn.f32 	%f499, %f486, %f491, %f475;
	fma.rn.f32 	%f500, %f486, %f492, %f476;
	fma.rn.f32 	%f501, %f487, %f489, %f477;
	fma.rn.f32 	%f502, %f487, %f490, %f478;
	fma.rn.f32 	%f503, %f487, %f491, %f479;
	fma.rn.f32 	%f504, %f487, %f492, %f480;
	fma.rn.f32 	%f505, %f488, %f489, %f481;
	fma.rn.f32 	%f506, %f488, %f490, %f482;
	fma.rn.f32 	%f507, %f488, %f491, %f483;
	fma.rn.f32 	%f508, %f488, %f492, %f484;
	ld.shared.f32 	%f509, [%r28+72];
	ld.shared.f32 	%f510, [%r28+200];
	ld.shared.f32 	%f511, [%r28+328];
	ld.shared.f32 	%f512, [%r28+456];
	ld.shared.f32 	%f513, [%r29+2304];
	ld.shared.f32 	%f514, [%r29+2308];
	ld.shared.f32 	%f515, [%r29+2312];
	ld.shared.f32 	%f516, [%r29+2316];
	fma.rn.f32 	%f517, %f509, %f513, %f493;
	fma.rn.f32 	%f518, %f509, %f514, %f494;
	fma.rn.f32 	%f519, %f509, %f515, %f495;
	fma.rn.f32 	%f520, %f509, %f516, %f496;
	fma.rn.f32 	%f521, %f510, %f513, %f497;
	fma.rn.f32 	%f522, %f510, %f514, %f498;
	fma.rn.f32 	%f523, %f510, %f515, %f499;
	fma.rn.f32 	%f524, %f510, %f516, %f500;
	fma.rn.f32 	%f525, %f511, %f513, %f501;
	fma.rn.f32 	%f526, %f511, %f514, %f502;
	fma.rn.f32 	%f527, %f511, %f515, %f503;
	fma.rn.f32 	%f528, %f511, %f516, %f504;
	fma.rn.f32 	%f529, %f512, %f513, %f505;
	fma.rn.f32 	%f530, %f512, %f514, %f506;
	fma.rn.f32 	%f531, %f512, %f515, %f507;
	fma.rn.f32 	%f532, %f512, %f516, %f508;
	ld.shared.f32 	%f533, [%r28+76];
	ld.shared.f32 	%f534, [%r28+204];
	ld.shared.f32 	%f535, [%r28+332];
	ld.shared.f32 	%f536, [%r28+460];
	ld.shared.f32 	%f537, [%r29+2432];
	ld.shared.f32 	%f538, [%r29+2436];
	ld.shared.f32 	%f539, [%r29+2440];
	ld.shared.f32 	%f540, [%r29+2444];
	fma.rn.f32 	%f541, %f533, %f537, %f517;
	fma.rn.f32 	%f542, %f533, %f538, %f518;
	fma.rn.f32 	%f543, %f533, %f539, %f519;
	fma.rn.f32 	%f544, %f533, %f540, %f520;
	fma.rn.f32 	%f545, %f534, %f537, %f521;
	fma.rn.f32 	%f546, %f534, %f538, %f522;
	fma.rn.f32 	%f547, %f534, %f539, %f523;
	fma.rn.f32 	%f548, %f534, %f540, %f524;
	fma.rn.f32 	%f549, %f535, %f537, %f525;
	fma.rn.f32 	%f550, %f535, %f538, %f526;
	fma.rn.f32 	%f551, %f535, %f539, %f527;
	fma.rn.f32 	%f552, %f535, %f540, %f528;
	fma.rn.f32 	%f553, %f536, %f537, %f529;
	fma.rn.f32 	%f554, %f536, %f538, %f530;
	fma.rn.f32 	%f555, %f536, %f539, %f531;
	fma.rn.f32 	%f556, %f536, %f540, %f532;
	ld.shared.f32 	%f557, [%r28+80];
	ld.shared.f32 	%f558, [%r28+208];
	ld.shared.f32 	%f559, [%r28+336];
	ld.shared.f32 	%f560, [%r28+464];
	ld.shared.f32 	%f561, [%r29+2560];
	ld.shared.f32 	%f562, [%r29+2564];
	ld.shared.f32 	%f563, [%r29+2568];
	ld.shared.f32 	%f564, [%r29+2572];
	fma.rn.f32 	%f565, %f557, %f561, %f541;
	fma.rn.f32 	%f566, %f557, %f562, %f542;
	fma.rn.f32 	%f567, %f557, %f563, %f543;
	fma.rn.f32 	%f568, %f557, %f564, %f544;
	fma.rn.f32 	%f569, %f558, %f561, %f545;
	fma.rn.f32 	%f570, %f558, %f562, %f546;
	fma.rn.f32 	%f571, %f558, %f563, %f547;
	fma.rn.f32 	%f572, %f558, %f564, %f548;
	fma.rn.f32 	%f573, %f559, %f561, %f549;
	fma.rn.f32 	%f574, %f559, %f562, %f550;
	fma.rn.f32 	%f575, %f559, %f563, %f551;
	fma.rn.f32 	%f576, %f559, %f564, %f552;
	fma.rn.f32 	%f577, %f560, %f561, %f553;
	fma.rn.f32 	%f578, %f560, %f562, %f554;
	fma.rn.f32 	%f579, %f560, %f563, %f555;
	fma.rn.f32 	%f580, %f560, %f564, %f556;
	ld.shared.f32 	%f581, [%r28+84];
	ld.shared.f32 	%f582, [%r28+212];
	ld.shared.f32 	%f583, [%r28+340];
	ld.shared.f32 	%f584, [%r28+468];
	ld.shared.f32 	%f585, [%r29+2688];
	ld.shared.f32 	%f586, [%r29+2692];
	ld.shared.f32 	%f587, [%r29+2696];
	ld.shared.f32 	%f588, [%r29+2700];
	fma.rn.f32 	%f589, %f581, %f585, %f565;
	fma.rn.f32 	%f590, %f581, %f586, %f566;
	fma.rn.f32 	%f591, %f581, %f587, %f567;
	fma.rn.f32 	%f592, %f581, %f588, %f568;
	fma.rn.f32 	%f593, %f582, %f585, %f569;
	fma.rn.f32 	%f594, %f582, %f586, %f570;
	fma.rn.f32 	%f595, %f582, %f587, %f571;
	fma.rn.f32 	%f596, %f582, %f588, %f572;
	fma.rn.f32 	%f597, %f583, %f585, %f573;
	fma.rn.f32 	%f598, %f583, %f586, %f574;
	fma.rn.f32 	%f599, %f583, %f587, %f575;
	fma.rn.f32 	%f600, %f583, %f588, %f576;
	fma.rn.f32 	%f601, %f584, %f585, %f577;
	fma.rn.f32 	%f602, %f584, %f586, %f578;
	fma.rn.f32 	%f603, %f584, %f587, %f579;
	fma.rn.f32 	%f604, %f584, %f588, %f580;
	ld.shared.f32 	%f605, [%r28+88];
	ld.shared.f32 	%f606, [%r28+216];
	ld.shared.f32 	%f607, [%r28+344];
	ld.shared.f32 	%f608, [%r28+472];
	ld.shared.f32 	%f609, [%r29+2816];
	ld.shared.f32 	%f610, [%r29+2820];
	ld.shared.f32 	%f611, [%r29+2824];
	ld.shared.f32 	%f612, [%r29+2828];
	fma.rn.f32 	%f613, %f605, %f609, %f589;
	fma.rn.f32 	%f614, %f605, %f610, %f590;
	fma.rn.f32 	%f615, %f605, %f611, %f591;
	fma.rn.f32 	%f616, %f605, %f612, %f592;
	fma.rn.f32 	%f617, %f606, %f609, %f593;
	fma.rn.f32 	%f618, %f606, %f610, %f594;
	fma.rn.f32 	%f619, %f606, %f611, %f595;
	fma.rn.f32 	%f620, %f606, %f612, %f596;
	fma.rn.f32 	%f621, %f607, %f609, %f597;
	fma.rn.f32 	%f622, %f607, %f610, %f598;
	fma.rn.f32 	%f623, %f607, %f611, %f599;
	fma.rn.f32 	%f624, %f607, %f612, %f600;
	fma.rn.f32 	%f625, %f608, %f609, %f601;
	fma.rn.f32 	%f626, %f608, %f610, %f602;
	fma.rn.f32 	%f627, %f608, %f611, %f603;
	fma.rn.f32 	%f628, %f608, %f612, %f604;
	ld.shared.f32 	%f629, [%r28+92];
	ld.shared.f32 	%f630, [%r28+220];
	ld.shared.f32 	%f631, [%r28+348];
	ld.shared.f32 	%f632, [%r28+476];
	ld.shared.f32 	%f633, [%r29+2944];
	ld.shared.f32 	%f634, [%r29+2948];
	ld.shared.f32 	%f635, [%r29+2952];
	ld.shared.f32 	%f636, [%r29+2956];
	fma.rn.f32 	%f637, %f629, %f633, %f613;
	fma.rn.f32 	%f638, %f629, %f634, %f614;
	fma.rn.f32 	%f639, %f629, %f635, %f615;
	fma.rn.f32 	%f640, %f629, %f636, %f616;
	fma.rn.f32 	%f641, %f630, %f633, %f617;
	fma.rn.f32 	%f642, %f630, %f634, %f618;
	fma.rn.f32 	%f643, %f630, %f635, %f619;
	fma.rn.f32 	%f644, %f630, %f636, %f620;
	fma.rn.f32 	%f645, %f631, %f633, %f621;
	fma.rn.f32 	%f646, %f631, %f634, %f622;
	fma.rn.f32 	%f647, %f631, %f635, %f623;
	fma.rn.f32 	%f648, %f631, %f636, %f624;
	fma.rn.f32 	%f649, %f632, %f633, %f625;
	fma.rn.f32 	%f650, %f632, %f634, %f626;
	fma.rn.f32 	%f651, %f632, %f635, %f627;
	fma.rn.f32 	%f652, %f632, %f636, %f628;
	ld.shared.f32 	%f653, [%r28+96];
	ld.shared.f32 	%f654, [%r28+224];
	ld.shared.f32 	%f655, [%r28+352];
	ld.shared.f32 	%f656, [%r28+480];
	ld.shared.f32 	%f657, [%r29+3072];
	ld.shared.f32 	%f658, [%r29+3076];
	ld.shared.f32 	%f659, [%r29+3080];
	ld.shared.f32 	%f660, [%r29+3084];
	fma.rn.f32 	%f661, %f653, %f657, %f637;
	fma.rn.f32 	%f662, %f653, %f658, %f638;
	fma.rn.f32 	%f663, %f653, %f659, %f639;
	fma.rn.f32 	%f664, %f653, %f660, %f640;
	fma.rn.f32 	%f665, %f654, %f657, %f641;
	fma.rn.f32 	%f666, %f654, %f658, %f642;
	fma.rn.f32 	%f667, %f654, %f659, %f643;
	fma.rn.f32 	%f668, %f654, %f660, %f644;
	fma.rn.f32 	%f669, %f655, %f657, %f645;
	fma.rn.f32 	%f670, %f655, %f658, %f646;
	fma.rn.f32 	%f671, %f655, %f659, %f647;
	fma.rn.f32 	%f672, %f655, %f660, %f648;
	fma.rn.f32 	%f673, %f656, %f657, %f649;
	fma.rn.f32 	%f674, %f656, %f658, %f650;
	fma.rn.f32 	%f675, %f656, %f659, %f651;
	fma.rn.f32 	%f676, %f656, %f660, %f652;
	ld.shared.f32 	%f677, [%r28+100];
	ld.shared.f32 	%f678, [%r28+228];
	ld.shared.f32 	%f679, [%r28+356];
	ld.shared.f32 	%f680, [%r28+484];
	ld.shared.f32 	%f681, [%r29+3200];
	ld.shared.f32 	%f682, [%r29+3204];
	ld.shared.f32 	%f683, [%r29+3208];
	ld.shared.f32 	%f684, [%r29+3212];
	fma.rn.f32 	%f685, %f677, %f681, %f661;
	fma.rn.f32 	%f686, %f677, %f682, %f662;
	fma.rn.f32 	%f687, %f677, %f683, %f663;
	fma.rn.f32 	%f688, %f677, %f684, %f664;
	fma.rn.f32 	%f689, %f678, %f681, %f665;
	fma.rn.f32 	%f690, %f678, %f682, %f666;
	fma.rn.f32 	%f691, %f678, %f683, %f667;
	fma.rn.f32 	%f692, %f678, %f684, %f668;
	fma.rn.f32 	%f693, %f679, %f681, %f669;
	fma.rn.f32 	%f694, %f679, %f682, %f670;
	fma.rn.f32 	%f695, %f679, %f683, %f671;
	fma.rn.f32 	%f696, %f679, %f684, %f672;
	fma.rn.f32 	%f697, %f680, %f681, %f673;
	fma.rn.f32 	%f698, %f680, %f682, %f674;
	fma.rn.f32 	%f699, %f680, %f683, %f675;
	fma.rn.f32 	%f700, %f680, %f684, %f676;
	ld.shared.f32 	%f701, [%r28+104];
	ld.shared.f32 	%f702, [%r28+232];
	ld.shared.f32 	%f703, [%r28+360];
	ld.shared.f32 	%f704, [%r28+488];
	ld.shared.f32 	%f705, [%r29+3328];
	ld.shared.f32 	%f706, [%r29+3332];
	ld.shared.f32 	%f707, [%r29+3336];
	ld.shared.f32 	%f708, [%r29+3340];
	fma.rn.f32 	%f709, %f701, %f705, %f685;
	fma.rn.f32 	%f710, %f701, %f706, %f686;
	fma.rn.f32 	%f711, %f701, %f707, %f687;
	fma.rn.f32 	%f712, %f701, %f708, %f688;
	fma.rn.f32 	%f713, %f702, %f705, %f689;
	fma.rn.f32 	%f714, %f702, %f706, %f690;
	fma.rn.f32 	%f715, %f702, %f707, %f691;
	fma.rn.f32 	%f716, %f702, %f708, %f692;
	fma.rn.f32 	%f717, %f703, %f705, %f693;
	fma.rn.f32 	%f718, %f703, %f706, %f694;
	fma.rn.f32 	%f719, %f703, %f707, %f695;
	fma.rn.f32 	%f720, %f703, %f708, %f696;
	fma.rn.f32 	%f721, %f704, %f705, %f697;
	fma.rn.f32 	%f722, %f704, %f706, %f698;
	fma.rn.f32 	%f723, %f704, %f707, %f699;
	fma.rn.f32 	%f724, %f704, %f708, %f700;
	ld.shared.f32 	%f725, [%r28+108];
	ld.shared.f32 	%f726, [%r28+236];
	ld.shared.f32 	%f727, [%r28+364];
	ld.shared.f32 	%f728, [%r28+492];
	ld.shared.f32 	%f729, [%r29+3456];
	ld.shared.f32 	%f730, [%r29+3460];
	ld.shared.f32 	%f731, [%r29+3464];
	ld.shared.f32 	%f732, [%r29+3468];
	fma.rn.f32 	%f733, %f725, %f729, %f709;
	fma.rn.f32 	%f734, %f725, %f730, %f710;
	fma.rn.f32 	%f735, %f725, %f731, %f711;
	fma.rn.f32 	%f736, %f725, %f732, %f712;
	fma.rn.f32 	%f737, %f726, %f729, %f713;
	fma.rn.f32 	%f738, %f726, %f730, %f714;
	fma.rn.f32 	%f739, %f726, %f731, %f715;
	fma.rn.f32 	%f740, %f726, %f732, %f716;
	fma.rn.f32 	%f741, %f727, %f729, %f717;
	fma.rn.f32 	%f742, %f727, %f730, %f718;
	fma.rn.f32 	%f743, %f727, %f731, %f719;
	fma.rn.f32 	%f744, %f727, %f732, %f720;
	fma.rn.f32 	%f745, %f728, %f729, %f721;
	fma.rn.f32 	%f746, %f728, %f730, %f722;
	fma.rn.f32 	%f747, %f728, %f731, %f723;
	fma.rn.f32 	%f748, %f728, %f732, %f724;
	ld.shared.f32 	%f749, [%r28+112];
	ld.shared.f32 	%f750, [%r28+240];
	ld.shared.f32 	%f751, [%r28+368];
	ld.shared.f32 	%f752, [%r28+496];
	ld.shared.f32 	%f753, [%r29+3584];
	ld.shared.f32 	%f754, [%r29+3588];
	ld.shared.f32 	%f755, [%r29+3592];
	ld.shared.f32 	%f756, [%r29+3596];
	fma.rn.f32 	%f757, %f749, %f753, %f733;
	fma.rn.f32 	%f758, %f749, %f754, %f734;
	fma.rn.f32 	%f759, %f749, %f755, %f735;
	fma.rn.f32 	%f760, %f749, %f756, %f736;
	fma.rn.f32 	%f761, %f750, %f753, %f737;
	fma.rn.f32 	%f762, %f750, %f754, %f738;
	fma.rn.f32 	%f763, %f750, %f755, %f739;
	fma.rn.f32 	%f764, %f750, %f756, %f740;
	fma.rn.f32 	%f765, %f751, %f753, %f741;
	fma.rn.f32 	%f766, %f751, %f754, %f742;
	fma.rn.f32 	%f767, %f751, %f755, %f743;
	fma.rn.f32 	%f768, %f751, %f756, %f744;
	fma.rn.f32 	%f769, %f752, %f753, %f745;
	fma.rn.f32 	%f770, %f752, %f754, %f746;
	fma.rn.f32 	%f771, %f752, %f755, %f747;
	fma.rn.f32 	%f772, %f752, %f756, %f748;
	ld.shared.f32 	%f773, [%r28+116];
	ld.shared.f32 	%f774, [%r28+244];
	ld.shared.f32 	%f775, [%r28+372];
	ld.shared.f32 	%f776, [%r28+500];
	ld.shared.f32 	%f777, [%r29+3712];
	ld.shared.f32 	%f778, [%r29+3716];
	ld.shared.f32 	%f779, [%r29+3720];
	ld.shared.f32 	%f780, [%r29+3724];
	fma.rn.f32 	%f781, %f773, %f777, %f757;
	fma.rn.f32 	%f782, %f773, %f778, %f758;
	fma.rn.f32 	%f783, %f773, %f779, %f759;
	fma.rn.f32 	%f784, %f773, %f780, %f760;
	fma.rn.f32 	%f785, %f774, %f777, %f761;
	fma.rn.f32 	%f786, %f774, %f778, %f762;
	fma.rn.f32 	%f787, %f774, %f779, %f763;
	fma.rn.f32 	%f788, %f774, %f780, %f764;
	fma.rn.f32 	%f789, %f775, %f777, %f765;
	fma.rn.f32 	%f790, %f775, %f778, %f766;
	fma.rn.f32 	%f791, %f775, %f779, %f767;
	fma.rn.f32 	%f792, %f775, %f780, %f768;
	fma.rn.f32 	%f793, %f776, %f777, %f769;
	fma.rn.f32 	%f794, %f776, %f778, %f770;
	fma.rn.f32 	%f795, %f776, %f779, %f771;
	fma.rn.f32 	%f796, %f776, %f780, %f772;
	ld.shared.f32 	%f797, [%r28+120];
	ld.shared.f32 	%f798, [%r28+248];
	ld.shared.f32 	%f799, [%r28+376];
	ld.shared.f32 	%f800, [%r28+504];
	ld.shared.f32 	%f801, [%r29+3840];
	ld.shared.f32 	%f802, [%r29+3844];
	ld.shared.f32 	%f803, [%r29+3848];
	ld.shared.f32 	%f804, [%r29+3852];
	fma.rn.f32 	%f805, %f797, %f801, %f781;
	fma.rn.f32 	%f806, %f797, %f802, %f782;
	fma.rn.f32 	%f807, %f797, %f803, %f783;
	fma.rn.f32 	%f808, %f797, %f804, %f784;
	fma.rn.f32 	%f809, %f798, %f801, %f785;
	fma.rn.f32 	%f810, %f798, %f802, %f786;
	fma.rn.f32 	%f811, %f798, %f803, %f787;
	fma.rn.f32 	%f812, %f798, %f804, %f788;
	fma.rn.f32 	%f813, %f799, %f801, %f789;
	fma.rn.f32 	%f814, %f799, %f802, %f790;
	fma.rn.f32 	%f815, %f799, %f803, %f791;
	fma.rn.f32 	%f816, %f799, %f804, %f792;
	fma.rn.f32 	%f817, %f800, %f801, %f793;
	fma.rn.f32 	%f818, %f800, %f802, %f794;
	fma.rn.f32 	%f819, %f800, %f803, %f795;
	fma.rn.f32 	%f820, %f800, %f804, %f796;
	ld.shared.f32 	%f821, [%r28+124];
	ld.shared.f32 	%f822, [%r28+252];
	ld.shared.f32 	%f823, [%r28+380];
	ld.shared.f32 	%f824, [%r28+508];
	ld.shared.f32 	%f825, [%r29+3968];
	ld.shared.f32 	%f826, [%r29+3972];
	ld.shared.f32 	%f827, [%r29+3976];
	ld.shared.f32 	%f828, [%r29+3980];
	fma.rn.f32 	%f905, %f821, %f825, %f805;
	fma.rn.f32 	%f904, %f821, %f826, %f806;
	fma.rn.f32 	%f903, %f821, %f827, %f807;
	fma.rn.f32 	%f902, %f821, %f828, %f808;
	fma.rn.f32 	%f901, %f822, %f825, %f809;
	fma.rn.f32 	%f900, %f822, %f826, %f810;
	fma.rn.f32 	%f899, %f822, %f827, %f811;
	fma.rn.f32 	%f898, %f822, %f828, %f812;
	fma.rn.f32 	%f906, %f823, %f825, %f813;
	fma.rn.f32 	%f907, %f823, %f826, %f814;
	fma.rn.f32 	%f908, %f823, %f827, %f815;
	fma.rn.f32 	%f909, %f823, %f828, %f816;
	fma.rn.f32 	%f910, %f824, %f825, %f817;
	fma.rn.f32 	%f911, %f824, %f826, %f818;
	fma.rn.f32 	%f912, %f824, %f827, %f819;
	fma.rn.f32 	%f913, %f824, %f828, %f820;
	bar.sync 	0;
	add.s32 	%r280, %r280, 1;
	setp.ne.s32 	%p29, %r280, %r9;
	@%p29 bra 	$L__BB0_2;
$L__BB0_47:
	setp.ge.s32 	%p30, %r4, %r84;
	@%p30 bra 	$L__BB0_56;
	mul.lo.s32 	%r77, %r4, %r84;
	setp.ge.s32 	%p31, %r6, %r84;
	@%p31 bra 	$L__BB0_50;
	add.s32 	%r264, %r6, %r77;
	mul.wide.s32 	%rd39, %r264, 4;
	add.s64 	%rd40, %rd3, %rd39;
	ld.global.f32 	%f829, [%rd40];
	mul.f32 	%f830, %f60, %f829;
	fma.rn.f32 	%f831, %f59, %f905, %f830;
	st.global.f32 	[%rd40], %f831;
$L__BB0_50:
	add.s32 	%r265, %r6, 1;
	setp.ge.s32 	%p32, %r265, %r84;
	cvt.s64.s32 	%rd41, %r77;
	cvt.s64.s32 	%rd42, %r6;
	add.s64 	%rd43, %rd42, %rd41;
	shl.b64 	%rd44, %rd43, 2;
	add.s64 	%rd4, %rd3, %rd44;
	@%p32 bra 	$L__BB0_52;
	ld.global.f32 	%f832, [%rd4+4];
	mul.f32 	%f833, %f60, %f832;
	fma.rn.f32 	%f834, %f59, %f904, %f833;
	st.global.f32 	[%rd4+4], %f834;
$L__BB0_52:
	add.s32 	%r266, %r6, 2;
	setp.ge.s32 	%p33, %r266, %r84;
	@%p33 bra 	$L__BB0_54;
	ld.global.f32 	%f835, [%rd4+8];
	mul.f32 	%f836, %f60, %f835;
	fma.rn.f32 	%f837, %f59, %f903, %f836;
	st.global.f32 	[%rd4+8], %f837;
$L__BB0_54:
	add.s32 	%r267, %r6, 3;
	setp.ge.s32 	%p34, %r267, %r84;
	@%p34 bra 	$L__BB0_56;
	ld.global.f32 	%f838, [%rd4+12];
	mul.f32 	%f839, %f60, %f838;
	fma.rn.f32 	%f840, %f59, %f902, %f839;
	st.global.f32 	[%rd4+12], %f840;
$L__BB0_56:
	add.s32 	%r78, %r4, 1;
	setp.ge.s32 	%p35, %r78, %r84;
	@%p35 bra 	$L__BB0_65;
	mul.lo.s32 	%r79, %r78, %r84;
	setp.ge.s32 	%p36, %r6, %r84;
	@%p36 bra 	$L__BB0_59;
	add.s32 	%r268, %r6, %r79;
	mul.wide.s32 	%rd45, %r268, 4;
	add.s64 	%rd46, %rd3, %rd45;
	ld.global.f32 	%f841, [%rd46];
	mul.f32 	%f842, %f60, %f841;
	fma.rn.f32 	%f843, %f59, %f901, %f842;
	st.global.f32 	[%rd46], %f843;
$L__BB0_59:
	add.s32 	%r269, %r6, 1;
	setp.ge.s32 	%p37, %r269, %r84;
	cvt.s64.s32 	%rd47, %r79;
	cvt.s64.s32 	%rd48, %r6;
	add.s64 	%rd49, %rd48, %rd47;
	shl.b64 	%rd50, %rd49, 2;
	add.s64 	%rd5, %rd3, %rd50;
	@%p37 bra 	$L__BB0_61;
	ld.global.f32 	%f844, [%rd5+4];
	mul.f32 	%f845, %f60, %f844;
	fma.rn.f32 	%f846, %f59, %f900, %f845;
	st.global.f32 	[%rd5+4], %f846;
$L__BB0_61:
	add.s32 	%r270, %r6, 2;
	setp.ge.s32 	%p38, %r270, %r84;
	@%p38 bra 	$L__BB0_63;
	ld.global.f32 	%f847, [%rd5+8];
	mul.f32 	%f848, %f60, %f847;
	fma.rn.f32 	%f849, %f59, %f899, %f848;
	st.global.f32 	[%rd5+8], %f849;
$L__BB0_63:
	add.s32 	%r271, %r6, 3;
	setp.ge.s32 	%p39, %r271, %r84;
	@%p39 bra 	$L__BB0_65;
	ld.global.f32 	%f850, [%rd5+12];
	mul.f32 	%f851, %f60, %f850;
	fma.rn.f32 	%f852, %f59, %f898, %f851;
	st.global.f32 	[%rd5+12], %f852;
$L__BB0_65:
	add.s32 	%r80, %r4, 2;
	setp.ge.s32 	%p40, %r80, %r84;
	@%p40 bra 	$L__BB0_74;
	mul.lo.s32 	%r81, %r80, %r84;
	setp.ge.s32 	%p41, %r6, %r84;
	@%p41 bra 	$L__BB0_68;
	add.s32 	%r272, %r6, %r81;
	mul.wide.s32 	%rd51, %r272, 4;
	add.s64 	%rd52, %rd3, %rd51;
	ld.global.f32 	%f853, [%rd52];
	mul.f32 	%f854, %f60, %f853;
	fma.rn.f32 	%f855, %f59, %f906, %f854;
	st.global.f32 	[%rd52], %f855;
$L__BB0_68:
	add.s32 	%r273, %r6, 1;
	setp.ge.s32 	%p42, %r273, %r84;
	cvt.s64.s32 	%rd53, %r81;
	cvt.s64.s32 	%rd54, %r6;
	add.s64 	%rd55, %rd54, %rd53;
	shl.b64 	%rd56, %rd55, 2;
	add.s64 	%rd6, %rd3, %rd56;
	@%p42 bra 	$L__BB0_70;
	ld.global.f32 	%f856, [%rd6+4];
	mul.f32 	%f857, %f60, %f856;
	fma.rn.f32 	%f858, %f59, %f907, %f857;
	st.global.f32 	[%rd6+4], %f858;
$L__BB0_70:
	add.s32 	%r274, %r6, 2;
	setp.ge.s32 	%p43, %r274, %r84;
	@%p43 bra 	$L__BB0_72;
	ld.global.f32 	%f859, [%rd6+8];
	mul.f32 	%f860, %f60, %f859;
	fma.rn.f32 	%f861, %f59, %f908, %f860;
	st.global.f32 	[%rd6+8], %f861;
$L__BB0_72:
	add.s32 	%r275, %r6, 3;
	setp.ge.s32 	%p44, %r275, %r84;
	@%p44 bra 	$L__BB0_74;
	ld.global.f32 	%f862, [%rd6+12];
	mul.f32 	%f863, %f60, %f862;
	fma.rn.f32 	%f864, %f59, %f909, %f863;
	st.global.f32 	[%rd6+12], %f864;
$L__BB0_74:
	add.s32 	%r82, %r4, 3;
	setp.ge.s32 	%p45, %r82, %r84;
	@%p45 bra 	$L__BB0_83;
	mul.lo.s32 	%r83, %r82, %r84;
	setp.ge.s32 	%p46, %r6, %r84;
	@%p46 bra 	$L__BB0_77;
	add.s32 	%r276, %r6, %r83;
	mul.wide.s32 	%rd57, %r276, 4;
	add.s64 	%rd58, %rd3, %rd57;
	ld.global.f32 	%f865, [%rd58];
	mul.f32 	%f866, %f60, %f865;
	fma.rn.f32 	%f867, %f59, %f910, %f866;
	st.global.f32 	[%rd58], %f867;
$L__BB0_77:
	add.s32 	%r277, %r6, 1;
	setp.ge.s32 	%p47, %r277, %r84;
	cvt.s64.s32 	%rd59, %r83;
	cvt.s64.s32 	%rd60, %r6;
	add.s64 	%rd61, %rd60, %rd59;
	shl.b64 	%rd62, %rd61, 2;
	add.s64 	%rd7, %rd3, %rd62;
	@%p47 bra 	$L__BB0_79;
	ld.global.f32 	%f868, [%rd7+4];
	mul.f32 	%f869, %f60, %f868;
	fma.rn.f32 	%f870, %f59, %f911, %f869;
	st.global.f32 	[%rd7+4], %f870;
$L__BB0_79:
	add.s32 	%r278, %r6, 2;
	setp.ge.s32 	%p48, %r278, %r84;
	@%p48 bra 	$L__BB0_81;
	ld.global.f32 	%f871, [%rd7+8];
	mul.f32 	%f872, %f60, %f871;
	fma.rn.f32 	%f873, %f59, %f912, %f872;
	st.global.f32 	[%rd7+8], %f873;
$L__BB0_81:
	add.s32 	%r279, %r6, 3;
	setp.ge.s32 	%p49, %r279, %r84;
	@%p49 bra 	$L__BB0_83;
	ld.global.f32 	%f874, [%rd7+12];
	mul.f32 	%f875, %f60, %f874;
	fma.rn.f32 	%f876, %f59, %f913, %f875;
	st.global.f32 	[%rd7+12], %f876;
$L__BB0_83:
	ret;

}


// ===== COMPILED SASS (sm_100) =====

	.target	sm_100

	.elftype	@"ET_EXEC"


//--------------------- .note.nv.tkinfo           --------------------------
	.section	.note.nv.tkinfo,"",@"SHT_NOTE"
	.sectionflags	@"SHF_NOTE_NV_TKINFO"
	.tkinfo
        /*0018*/ 	.word	0x00000002
        /*0030*/ 	.string	""
        /*0030*/ 	.string	"ptxas"
        /*0030*/ 	.string	"Cuda compilation tools, release 13.0, V13.0.88"
        /*0030*/ 	.string	"Build cuda_13.0.r13.0/compiler.36424714_0"
        /*0030*/ 	.string	"-arch sm_100 -m 64 "



//--------------------- .note.nv.cuinfo           --------------------------
	.section	.note.nv.cuinfo,"",@"SHT_NOTE"
	.sectionflags	@"SHF_NOTE_NV_CUINFO"
        /*0018*/ 	.short	0x0002
        /*001a*/ 	.short	0x0064
        /*001c*/ 	.short	0x0082
	.zero		2


//--------------------- .nv.info                  --------------------------
	.section	.nv.info,"",@"SHT_CUDA_INFO"
	.align	4


	//----- nvinfo : EIATTR_REGCOUNT
	.align		4
        /*0000*/ 	.byte	0x04, 0x2f
        /*0002*/ 	.short	(.L_1 - .L_0)
	.align		4
.L_0:
        /*0004*/ 	.word	index@(_Z5sgemmPKfS0_Pfiff)
        /*0008*/ 	.word	0x00000038


	//----- nvinfo : EIATTR_FRAME_SIZE
	.align		4
.L_1:
        /*000c*/ 	.byte	0x04, 0x11
        /*000e*/ 	.short	(.L_3 - .L_2)
	.align		4
.L_2:
        /*0010*/ 	.word	index@(_Z5sgemmPKfS0_Pfiff)
        /*0014*/ 	.word	0x00000000


	//----- nvinfo : EIATTR_MIN_STACK_SIZE
	.align		4
.L_3:
        /*0018*/ 	.byte	0x04, 0x12
        /*001a*/ 	.short	(.L_5 - .L_4)
	.align		4
.L_4:
        /*001c*/ 	.word	index@(_Z5sgemmPKfS0_Pfiff)
        /*0020*/ 	.word	0x00000000
.L_5:


//--------------------- .nv.compat                --------------------------
	.section	.nv.compat,"",@"SHT_CUDA_COMPAT_INFO"
	.align	4
        /*0000*/ 	.byte	0x02, 0x09, 0x00, 0x00, 0x02, 0x02, 0x01, 0x00, 0x02, 0x05, 0x05, 0x00, 0x03, 0x07, 0x01, 0x01
        /*0010*/ 	.byte	0x02, 0x03, 0x00, 0x00, 0x02, 0x06, 0x01, 0x00, 0x04, 0x0b, 0x08, 0x00, 0x09, 0x00, 0x00, 0x00
        /*0020*/ 	.byte	0x00, 0x00, 0x00, 0x00


//--------------------- .nv.info._Z5sgemmPKfS0_Pfiff --------------------------
	.section	.nv.info._Z5sgemmPKfS0_Pfiff,"",@"SHT_CUDA_INFO"
	.sectionflags	@""
	.align	4


	//----- nvinfo : EIATTR_CUDA_API_VERSION
	.align		4
        /*0000*/ 	.byte	0x04, 0x37
        /*0002*/ 	.short	(.L_7 - .L_6)
.L_6:
        /*0004*/ 	.word	0x00000082


	//----- nvinfo : EIATTR_KPARAM_INFO
	.align		4
.L_7:
        /*0008*/ 	.byte	0x04, 0x17
        /*000a*/ 	.short	(.L_9 - .L_8)
.L_8:
        /*000c*/ 	.word	0x00000000
        /*0010*/ 	.short	0x0005
        /*0012*/ 	.short	0x0020
        /*0014*/ 	.byte	0x00, 0xf0, 0x11, 0x00


	//----- nvinfo : EIATTR_KPARAM_INFO
	.align		4
.L_9:
        /*0018*/ 	.byte	0x04, 0x17
        /*001a*/ 	.short	(.L_11 - .L_10)
.L_10:
        /*001c*/ 	.word	0x00000000
        /*0020*/ 	.short	0x0004
        /*0022*/ 	.short	0x001c
        /*0024*/ 	.byte	0x00, 0xf0, 0x11, 0x00


	//----- nvinfo : EIATTR_KPARAM_INFO
	.align		4
.L_11:
        /*0028*/ 	.byte	0x04, 0x17
        /*002a*/ 	.short	(.L_13 - .L_12)
.L_12:
        /*002c*/ 	.word	0x00000000
        /*0030*/ 	.short	0x0003
        /*0032*/ 	.short	0x0018
        /*0034*/ 	.byte	0x00, 0xf0, 0x11, 0x00


	//----- nvinfo : EIATTR_KPARAM_INFO
	.align		4
.L_13:
        /*0038*/ 	.byte	0x04, 0x17
        /*003a*/ 	.short	(.L_15 - .L_14)
.L_14:
        /*003c*/ 	.word	0x00000000
        /*0040*/ 	.short	0x0002
        /*0042*/ 	.short	0x0010
        /*0044*/ 	.byte	0x00, 0xf5, 0x21, 0x00


	//----- nvinfo : EIATTR_KPARAM_INFO
	.align		4
.L_15:
        /*0048*/ 	.byte	0x04, 0x17
        /*004a*/ 	.short	(.L_17 - .L_16)
.L_16:
        /*004c*/ 	.word	0x00000000
        /*0050*/ 	.short	0x0001
        /*0052*/ 	.short	0x0008
        /*0054*/ 	.byte	0x00, 0xf5, 0x21, 0x00


	//----- nvinfo : EIATTR_KPARAM_INFO
	.align		4
.L_17:
        /*0058*/ 	.byte	0x04, 0x17
        /*005a*/ 	.short	(.L_19 - .L_18)
.L_18:
        /*005c*/ 	.word	0x00000000
        /*0060*/ 	.short	0x0000
        /*0062*/ 	.short	0x0000
        /*0064*/ 	.byte	0x00, 0xf5, 0x21, 0x00


	//----- nvinfo : EIATTR_SPARSE_MMA_MASK
	.align		4
.L_19:
        /*0068*/ 	.byte	0x03, 0x50
        /*006a*/ 	.short	0x0000


	//----- nvinfo : EIATTR_MAXREG_COUNT
	.align		4
        /*006c*/ 	.byte	0x03, 0x1b
        /*006e*/ 	.short	0x00ff


	//----- nvinfo : EIATTR_NUM_BARRIERS
	.align		4
        /*0070*/ 	.byte	0x02, 0x4c
        /*0072*/ 	.byte	0x01
	.zero		1


	//----- nvinfo : EIATTR_MERCURY_ISA_VERSION
	.align		4
        /*0074*/ 	.byte	0x03, 0x5f
        /*0076*/ 	.short	0x0101


	//----- nvinfo : EIATTR_VRC_CTA_INIT_COUNT
	.align		4
        /*0078*/ 	.byte	0x02, 0x4a
	.zero		1
	.zero		1


	//----- nvinfo : EIATTR_EXIT_INSTR_OFFSETS
	.align		4
        /*007c*/ 	.byte	0x04, 0x1c
        /*007e*/ 	.short	(.L_21 - .L_20)


	//   ....[0]....
.L_20:
        /*0080*/ 	.word	0x00004130


	//   ....[1]....
        /*0084*/ 	.word	0x00004370


	//   ....[2]....
        /*0088*/ 	.word	0x000043e0


	//----- nvinfo : EIATTR_CRS_STACK_SIZE
	.align		4
.L_21:
        /*008c*/ 	.byte	0x04, 0x1e
        /*008e*/ 	.short	(.L_23 - .L_22)
.L_22:
        /*0090*/ 	.word	0x00000000


	//----- nvinfo : EIATTR_CBANK_PARAM_SIZE
	.align		4
.L_23:
        /*0094*/ 	.byte	0x03, 0x19
        /*0096*/ 	.short	0x0024


	//----- nvinfo : EIATTR_PARAM_CBANK
	.align		4
        /*0098*/ 	.byte	0x04, 0x0a
        /*009a*/ 	.short	(.L_25 - .L_24)
	.align		4
.L_24:
        /*009c*/ 	.word	index@(.nv.constant0._Z5sgemmPKfS0_Pfiff)
        /*00a0*/ 	.short	0x0380
        /*00a2*/ 	.short	0x0024


	//----- nvinfo : EIATTR_SW_WAR
	.align		4
.L_25:
        /*00a4*/ 	.byte	0x04, 0x36
        /*00a6*/ 	.short	(.L_27 - .L_26)
.L_26:
        /*00a8*/ 	.word	0x00000008
.L_27:


//--------------------- .nv.callgraph             --------------------------
	.section	.nv.callgraph,"",@"SHT_CUDA_CALLGRAPH"
	.align	4
	.sectionentsize	8
	.align		4
        /*0000*/ 	.word	0x00000000
	.align		4
        /*0004*/ 	.word	0xffffffff
	.align		4
        /*0008*/ 	.word	0x00000000
	.align		4
        /*000c*/ 	.word	0xfffffffe
	.align		4
        /*0010*/ 	.word	0x00000000
	.align		4
        /*0014*/ 	.word	0xfffffffd
	.align		4
        /*0018*/ 	.word	0x00000000
	.align		4
        /*001c*/ 	.word	0xfffffffc


//--------------------- .text._Z5sgemmPKfS0_Pfiff --------------------------
	.section	.text._Z5sgemmPKfS0_Pfiff,"ax",@progbits
	.align	128
        .global         _Z5sgemmPKfS0_Pfiff
        .type           _Z5sgemmPKfS0_Pfiff,@function
        .size           _Z5sgemmPKfS0_Pfiff,(.L_x_14 - _Z5sgemmPKfS0_Pfiff)
        .other          _Z5sgemmPKfS0_Pfiff,@"STO_CUDA_ENTRY STV_DEFAULT"
_Z5sgemmPKfS0_Pfiff:
.text._Z5sgemmPKfS0_Pfiff:
[----:B------:R-:W-:Y:S01]  /*0000*/  LDC R1, c[0x0][0x37c] ;  /* 0x0000df00ff017b82 */ /* 0x000fe20000000800 */
[----:B------:R-:W0:Y:S07]  /*0010*/  S2R R8, SR_TID.Y ;  /* 0x0000000000087919 */ /* 0x000e2e0000002200 */
[----:B------:R-:W1:Y:S01]  /*0020*/  S2UR UR4, SR_CTAID.Y ;  /* 0x00000000000479c3 */ /* 0x000e620000002600 */
[----:B------:R-:W2:Y:S01]  /*0030*/  LDCU UR7, c[0x0][0x398] ;  /* 0x00007300ff0777ac */ /* 0x000ea20008000800 */
[----:B------:R-:W-:Y:S01]  /*0040*/  HFMA2 R38, -RZ, RZ, 0, 0 ;  /* 0x00000000ff267431 */ /* 0x000fe200000001ff */
[----:B------:R-:W3:Y:S01]  /*0050*/  S2R R41, SR_TID.X ;  /* 0x0000000000297919 */ /* 0x000ee20000002100 */
[----:B------:R-:W-:Y:S01]  /*0060*/  HFMA2 R50, -RZ, RZ, 0, 0 ;  /* 0x00000000ff327431 */ /* 0x000fe200000001ff */
[----:B------:R-:W4:Y:S01]  /*0070*/  LDCU UR6, c[0x0][0x360] ;  /* 0x00006c00ff0677ac */ /* 0x000f220008000800 */
[----:B------:R-:W-:Y:S01]  /*0080*/  HFMA2 R48, -RZ, RZ, 0, 0 ;  /* 0x00000000ff307431 */ /* 0x000fe200000001ff */
[----:B------:R-:W-:Y:S01]  /*0090*/  CS2R R36, SRZ ;  /* 0x0000000000247805 */ /* 0x000fe2000001ff00 */
[----:B------:R-:W5:Y:S01]  /*00a0*/  S2UR UR5, SR_CTAID.X ;  /* 0x00000000000579c3 */ /* 0x000f620000002500 */
[----:B------:R-:W-:-:S02]  /*00b0*/  CS2R R46, SRZ ;  /* 0x00000000002e7805 */ /* 0x000fc4000001ff00 */
[----:B------:R-:W-:Y:S02]  /*00c0*/  CS2R R32, SRZ ;  /* 0x0000000000207805 */ /* 0x000fe4000001ff00 */
[----:B------:R-:W-:Y:S02]  /*00d0*/  MOV R34, RZ ;  /* 0x000000ff00227202 */ /* 0x000fe40000000f00 */
[----:B------:R-:W-:Y:S02]  /*00e0*/  CS2R R22, SRZ ;  /* 0x0000000000167805 */ /* 0x000fe4000001ff00 */
[----:B------:R-:W-:Y:S02]  /*00f0*/  CS2R R20, SRZ ;  /* 0x0000000000147805 */ /* 0x000fe4000001ff00 */
[----:B------:R-:W-:Y:S01]  /*0100*/  MOV R45, RZ ;  /* 0x000000ff002d7202 */ /* 0x000fe20000000f00 */
[----:B------:R-:W3:Y:S01]  /*0110*/  LDCU.64 UR8, c[0x0][0x358] ;  /* 0x00006b00ff0877ac */ /* 0x000ee20008000a00 */
[----:B------:R-:W4:Y:S01]  /*0120*/  LDC R40, c[0x0][0x364] ;  /* 0x0000d900ff287b82 */ /* 0x000f220000000800 */
[----:B------:R-:W-:Y:S01]  /*0130*/  MOV R52, RZ ;  /* 0x000000ff00347202 */ /* 0x000fe20000000f00 */
[----:B--2---:R-:W-:-:S02]  /*0140*/  UISETP.GE.AND UP0, UPT, UR7, 0x1, UPT ;  /* 0x000000010700788c */ /* 0x004fc4000bf06270 */
[----:B-1----:R-:W-:-:S06]  /*0150*/  USHF.L.U32 UR4, UR4, 0x5, URZ ;  /* 0x0000000504047899 */ /* 0x002fcc00080006ff */
[----:B0-----:R-:W-:Y:S01]  /*0160*/  LEA R43, R8, UR4, 0x2 ;  /* 0x00000004082b7c11 */ /* 0x001fe2000f8e10ff */
[----:B-----5:R-:W-:-:S06]  /*0170*/  USHF.L.U32 UR5, UR5, 0x5, URZ ;  /* 0x0000000505057899 */ /* 0x020fcc00080006ff */
[----:B---3--:R-:W-:Y:S01]  /*0180*/  LEA R42, R41, UR5, 0x2 ;  /* 0x00000005292a7c11 */ /* 0x008fe2000f8e10ff */
[----:B----4-:R-:W-:Y:S01]  /*0190*/  IMAD R40, R40, UR6, RZ ;  /* 0x0000000628287c24 */ /* 0x010fe2000f8e02ff */
[----:B------:R-:W-:Y:S06]  /*01a0*/  BRA.U !UP0, `(.L_x_0) ;  /* 0x0000003508a47547 */ /* 0x000fec000b800000 */
[----:B------:R-:W0:Y:S01]  /*01b0*/  I2F.U32.RP R6, R40 ;  /* 0x0000002800067306 */ /* 0x000e220000209000 */
[----:B------:R-:W-:Y:S01]  /*01c0*/  IMAD R41, R8, UR6, R41 ;  /* 0x0000000608297c24 */ /* 0x000fe2000f8e0229 */
[-C--:B------:R-:W-:Y:S01]  /*01d0*/  IADD3 R7, PT, PT, RZ, -R40.reuse, RZ ;  /* 0x80000028ff077210 */ /* 0x080fe20007ffe0ff */
[----:B------:R-:W1:Y:S01]  /*01e0*/  S2UR UR7, SR_CgaCtaId ;  /* 0x00000000000779c3 */ /* 0x000e620000008800 */
[----:B------:R-:W-:Y:S01]  /*01f0*/  ISETP.NE.U32.AND P2, PT, R40, RZ, PT ;  /* 0x000000ff2800720c */ /* 0x000fe20003f45070 */
[----:B------:R-:W-:Y:S01]  /*0200*/  UMOV UR6, 0x400 ;  /* 0x0000040000067882 */ /* 0x000fe20000000000 */
[----:B------:R-:W-:Y:S02]  /*0210*/  IADD3 R0, PT, PT, R41, R40, RZ ;  /* 0x0000002829007210 */ /* 0x000fe40007ffe0ff */
[----:B------:R-:W-:Y:S02]  /*0220*/  MOV R37, RZ ;  /* 0x000000ff00257202 */ /* 0x000fe40000000f00 */
[----:B------:R-:W-:-:S02]  /*0230*/  ISETP.GE.U32.AND P0, PT, R0, 0x400, PT ;  /* 0x000004000000780c */ /* 0x000fc40003f06070 */
[----:B------:R-:W-:Y:S02]  /*0240*/  VIMNMX.U32 R5, PT, PT, R0, 0x400, !PT ;  /* 0x0000040000057848 */ /* 0x000fe40007fe0000 */
[----:B------:R-:W-:Y:S01]  /*0250*/  SEL R4, RZ, 0x1, P0 ;  /* 0x00000001ff047807 */ /* 0x000fe20000000000 */
[----:B0-----:R-:W0:Y:S03]  /*0260*/  MUFU.RCP R6, R6 ;  /* 0x0000000600067308 */ /* 0x001e260000001000 */
[----:B------:R-:W-:Y:S01]  /*0270*/  IADD3 R5, PT, PT, R5, -R0, -R4 ;  /* 0x8000000005057210 */ /* 0x000fe20007ffe804 */
[----:B-1----:R-:W-:Y:S01]  /*0280*/  ULEA UR6, UR7, UR6, 0x18 ;  /* 0x0000000607067291 */ /* 0x002fe2000f8ec0ff */
[----:B0-----:R-:W-:-:S04]  /*0290*/  IADD3 R2, PT, PT, R6, 0xffffffe, RZ ;  /* 0x0ffffffe06027810 */ /* 0x001fc80007ffe0ff */
[----:B------:R0:W1:Y:S02]  /*02a0*/  F2I.FTZ.U32.TRUNC.NTZ R3, R2 ;  /* 0x0000000200037305 */ /* 0x000064000021f000 */
[----:B0-----:R-:W-:Y:S01]  /*02b0*/  MOV R2, RZ ;  /* 0x000000ff00027202 */ /* 0x001fe20000000f00 */
[----:B-1----:R-:W-:-:S04]  /*02c0*/  IMAD R7, R7, R3, RZ ;  /* 0x0000000307077224 */ /* 0x002fc800078e02ff */
[----:B------:R-:W-:Y:S01]  /*02d0*/  IMAD.HI.U32 R6, R3, R7, R2 ;  /* 0x0000000703067227 */ /* 0x000fe200078e0002 */
[----:B------:R-:W-:-:S05]  /*02e0*/  LEA R2, R8, UR6, 0x9 ;  /* 0x0000000608027c11 */ /* 0x000fca000f8e48ff */
[----:B------:R-:W-:-:S05]  /*02f0*/  IMAD.HI.U32 R3, R6, R5, RZ ;  /* 0x0000000506037227 */ /* 0x000fca00078e00ff */
[----:B------:R-:W-:-:S05]  /*0300*/  IADD3 R0, PT, PT, -R3, RZ, RZ ;  /* 0x000000ff03007210 */ /* 0x000fca0007ffe1ff */
[----:B------:R-:W-:Y:S01]  /*0310*/  IMAD R5, R40, R0, R5 ;  /* 0x0000000028057224 */ /* 0x000fe200078e0205 */
[----:B------:R-:W-:-:S04]  /*0320*/  MOV R0, RZ ;  /* 0x000000ff00007202 */ /* 0x000fc80000000f00 */
[----:B------:R-:W-:-:S13]  /*0330*/  ISETP.GE.U32.AND P0, PT, R5, R40, PT ;  /* 0x000000280500720c */ /* 0x000fda0003f06070 */
[----:B------:R-:W-:Y:S02]  /*0340*/  @P0 IADD3 R5, PT, PT, -R40, R5, RZ ;  /* 0x0000000528050210 */ /* 0x000fe40007ffe1ff */
[----:B------:R-:W-:Y:S02]  /*0350*/  @P0 IADD3 R3, PT, PT, R3, 0x1, RZ ;  /* 0x0000000103030810 */ /* 0x000fe40007ffe0ff */
[----:B------:R-:W-:-:S13]  /*0360*/  ISETP.GE.U32.AND P1, PT, R5, R40, PT ;  /* 0x000000280500720c */ /* 0x000fda0003f26070 */
[----:B------:R-:W-:Y:S02]  /*0370*/  @P1 IADD3 R3, PT, PT, R3, 0x1, RZ ;  /* 0x0000000103031810 */ /* 0x000fe40007ffe0ff */
[----:B------:R-:W-:-:S04]  /*0380*/  @!P2 LOP3.LUT R3, RZ, R40, RZ, 0x33, !PT ;  /* 0x00000028ff03a212 */ /* 0x000fc800078e33ff */
[----:B------:R-:W-:-:S07]  /*0390*/  IADD3 R3, PT, PT, R4, R3, RZ ;  /* 0x0000000304037210 */ /* 0x000fce0007ffe0ff */
.L_x_6:
[----:B------:R-:W-:Y:S01]  /*03a0*/  ISETP.GT.U32.AND P0, PT, R41, 0x3ff, PT ;  /* 0x000003ff2900780c */ /* 0x000fe20003f04070 */
[----:B------:R-:W0:Y:S01]  /*03b0*/  LDCU UR10, c[0x0][0x398] ;  /* 0x00007300ff0a77ac */ /* 0x000e220008000800 */
[----:B------:R-:W-:Y:S11]  /*03c0*/  BSSY.RECONVERGENT B0, `(.L_x_1) ;  /* 0x00000f9000007945 */ /* 0x000ff60003800200 */
[----:B------:R-:W-:Y:S05]  /*03d0*/  @P0 BRA `(.L_x_2) ;  /* 0x0000000c00dc0947 */ /* 0x000fea0003800000 */
[----:B------:R-:W-:Y:S01]  /*03e0*/  LOP3.LUT R16, R3, 0x3, RZ, 0xc0, !PT ;  /* 0x0000000303107812 */ /* 0x000fe200078ec0ff */
[----:B------:R-:W-:Y:S01]  /*03f0*/  BSSY.RECONVERGENT B1, `(.L_x_3) ;  /* 0x0000065000017945 */ /* 0x000fe20003800200 */
[----:B------:R-:W-:Y:S02]  /*0400*/  MOV R15, R41 ;  /* 0x00000029000f7202 */ /* 0x000fe40000000f00 */
[----:B------:R-:W-:-:S13]  /*0410*/  ISETP.NE.AND P0, PT, R16, 0x3, PT ;  /* 0x000000031000780c */ /* 0x000fda0003f05270 */
[----:B------:R-:W-:Y:S05]  /*0420*/  @!P0 BRA `(.L_x_4) ;  /* 0x0000000400848947 */ /* 0x000fea0003800000 */
[----:B------:R-:W1:Y:S01]  /*0430*/  LDC R8, c[0x0][0x398] ;  /* 0x0000e600ff087b82 */ /* 0x000e620000000800 */
[----:B------:R-:W-:Y:S02]  /*0440*/  SHF.R.U32.HI R19, RZ, 0x5, R41 ;  /* 0x00000005ff137819 */ /* 0x000fe40000011629 */
[----:B------:R-:W-:Y:S02]  /*0450*/  LOP3.LUT R17, R41, 0x1f, RZ, 0xc0, !PT ;  /* 0x0000001f29117812 */ /* 0x000fe400078ec0ff */
[C---:B------:R-:W-:Y:S02]  /*0460*/  LEA R13, R0.reuse, R19, 0x5 ;  /* 0x00000013000d7211 */ /* 0x040fe400078e28ff */
[----:B------:R-:W-:Y:S02]  /*0470*/  LEA R9, R0, R17, 0x5 ;  /* 0x0000001100097211 */ /* 0x000fe400078e28ff */
[----:B------:R-:W-:Y:S02]  /*0480*/  VIADDMNMX R5, R17, UR5, R13, !PT ;  /* 0x0000000511057c46 */ /* 0x000fe4000f80010d */
[----:B------:R-:W-:-:S02]  /*0490*/  IADD3 R15, PT, PT, R19, UR4, RZ ;  /* 0x00000004130f7c10 */ /* 0x000fc4000fffe0ff */
[-C--:B-1----:R-:W-:Y:S02]  /*04a0*/  ISETP.GE.AND P0, PT, R9, R8.reuse, PT ;  /* 0x000000080900720c */ /* 0x082fe40003f06270 */
[-C--:B------:R-:W-:Y:S02]  /*04b0*/  ISETP.GE.AND P1, PT, R5, R8.reuse, PT ;  /* 0x000000080500720c */ /* 0x080fe40003f26270 */
[----:B------:R-:W-:-:S11]  /*04c0*/  ISETP.GE.U32.OR P0, PT, R15, R8, P0 ;  /* 0x000000080f00720c */ /* 0x000fd60000706470 */
[----:B------:R-:W1:Y:S01]  /*04d0*/  @!P1 LDC.64 R4, c[0x0][0x388] ;  /* 0x0000e200ff049b82 */ /* 0x000e620000000a00 */
[----:B------:R-:W-:Y:S01]  /*04e0*/  @!P1 IADD3 R11, PT, PT, R17, UR5, RZ ;  /* 0x00000005110b9c10 */ /* 0x000fe2000fffe0ff */
[----:B------:R-:W-:-:S04]  /*04f0*/  @!P0 IMAD R9, R15, R8, R9 ;  /* 0x000000080f098224 */ /* 0x000fc800078e0209 */
[----:B------:R-:W-:Y:S02]  /*0500*/  @!P1 IMAD R13, R13, R8, R11 ;  /* 0x000000080d0d9224 */ /* 0x000fe400078e020b */
[----:B------:R-:W-:Y:S01]  /*0510*/  HFMA2 R11, -RZ, RZ, 0, 0 ;  /* 0x00000000ff0b7431 */ /* 0x000fe200000001ff */
[----:B------:R-:W2:Y:S01]  /*0520*/  @!P0 LDC.64 R6, c[0x0][0x380] ;  /* 0x0000e000ff068b82 */ /* 0x000ea20000000a00 */
[----:B-1----:R-:W-:Y:S01]  /*0530*/  @!P1 IMAD.WIDE R4, R13, 0x4, R4 ;  /* 0x000000040d049825 */ /* 0x002fe200078e0204 */
[----:B------:R-:W-:-:S06]  /*0540*/  MOV R13, RZ ;  /* 0x000000ff000d7202 */ /* 0x000fcc0000000f00 */
[----:B------:R-:W3:Y:S01]  /*0550*/  @!P1 LDG.E.CONSTANT R13, desc[UR8][R4.64] ;  /* 0x00000008040d9981 */ /* 0x000ee2000c1e9900 */
[----:B--2---:R-:W-:-:S05]  /*0560*/  @!P0 IMAD.WIDE.U32 R6, R9, 0x4, R6 ;  /* 0x0000000409068825 */ /* 0x004fca00078e0006 */
[----:B------:R-:W2:Y:S01]  /*0570*/  @!P0 LDG.E.CONSTANT R11, desc[UR8][R6.64] ;  /* 0x00000008060b8981 */ /* 0x000ea2000c1e9900 */
[----:B------:R-:W1:Y:S01]  /*0580*/  S2R R10, SR_CgaCtaId ;  /* 0x00000000000a7919 */ /* 0x000e620000008800 */
[----:B------:R-:W-:-:S04]  /*0590*/  MOV R9, 0x400 ;  /* 0x0000040000097802 */ /* 0x000fc80000000f00 */
[----:B------:R-:W-:Y:S02]  /*05a0*/  IADD3 R15, PT, PT, R9, 0x1000, RZ ;  /* 0x00001000090f7810 */ /* 0x000fe40007ffe0ff */
[----:B------:R-:W-:Y:S02]  /*05b0*/  ISETP.NE.AND P0, PT, R16, RZ, PT ;  /* 0x000000ff1000720c */ /* 0x000fe40003f05270 */
[C---:B-1----:R-:W-:Y:S02]  /*05c0*/  LEA R9, R10.reuse, R9, 0x18 ;  /* 0x000000090a097211 */ /* 0x042fe400078ec0ff */
[----:B------:R-:W-:Y:S02]  /*05d0*/  LEA R10, R10, R15, 0x18 ;  /* 0x0000000f0a0a7211 */ /* 0x000fe400078ec0ff */
[C---:B------:R-:W-:Y:S02]  /*05e0*/  LEA R12, R19.reuse, R9, 0x7 ;  /* 0x00000009130c7211 */ /* 0x040fe400078e38ff */
[----:B------:R-:W-:-:S02]  /*05f0*/  LEA R14, R19, R10, 0x7 ;  /* 0x0000000a130e7211 */ /* 0x000fc400078e38ff */
[C---:B------:R-:W-:Y:S02]  /*0600*/  LEA R12, R17.reuse, R12, 0x2 ;  /* 0x0000000c110c7211 */ /* 0x040fe400078e10ff */
[----:B------:R-:W-:Y:S02]  /*0610*/  LEA R14, R17, R14, 0x2 ;  /* 0x0000000e110e7211 */ /* 0x000fe400078e10ff */
[----:B------:R-:W-:Y:S01]  /*0620*/  IADD3 R15, PT, PT, R41, R40, RZ ;  /* 0x00000028290f7210 */ /* 0x000fe20007ffe0ff */
[----:B--2---:R1:W-:Y:S04]  /*0630*/  STS [R12], R11 ;  /* 0x0000000b0c007388 */ /* 0x0043e80000000800 */
[----:B---3--:R1:W-:Y:S01]  /*0640*/  STS [R14], R13 ;  /* 0x0000000d0e007388 */ /* 0x0083e20000000800 */
[----:B------:R-:W-:Y:S05]  /*0650*/  @!P0 BRA `(.L_x_4) ;  /* 0x0000000000f88947 */ /* 0x000fea0003800000 */
[----:B------:R-:W-:Y:S02]  /*0660*/  LOP3.LUT R17, R15, 0x1f, RZ, 0xc0, !PT ;  /* 0x0000001f0f117812 */ /* 0x000fe400078ec0ff */
[----:B------:R-:W-:Y:S02]  /*0670*/  SHF.R.U32.HI R19, RZ, 0x5, R15 ;  /* 0x00000005ff137819 */ /* 0x000fe4000001160f */
[C---:B-1----:R-:W-:Y:S02]  /*0680*/  LEA R11, R0.reuse, R17, 0x5 ;  /* 0x00000011000b7211 */ /* 0x042fe400078e28ff */
[----:B------:R-:W-:Y:S02]  /*0690*/  LEA R12, R0, R19, 0x5 ;  /* 0x00000013000c7211 */ /* 0x000fe400078e28ff */
[----:B------:R-:W-:Y:S02]  /*06a0*/  IADD3 R25, PT, PT, R19, UR4, RZ ;  /* 0x0000000413197c10 */ /* 0x000fe4000fffe0ff */
[----:B------:R-:W-:-:S02]  /*06b0*/  ISETP.GE.AND P0, PT, R11, R8, PT ;  /* 0x000000080b00720c */ /* 0x000fc40003f06270 */
[----:B------:R-:W-:Y:S02]  /*06c0*/  VIADDMNMX R5, R17, UR5, R12, !PT ;  /* 0x0000000511057c46 */ /* 0x000fe4000f80010c */
[-C--:B------:R-:W-:Y:S02]  /*06d0*/  ISETP.GE.U32.OR P0, PT, R25, R8.reuse, P0 ;  /* 0x000000081900720c */ /* 0x080fe40000706470 */
[----:B------:R-:W-:-:S11]  /*06e0*/  ISETP.GE.AND P1, PT, R5, R8, PT ;  /* 0x000000080500720c */ /* 0x000fd60003f26270 */
[----:B------:R-:W1:Y:S01]  /*06f0*/  @!P0 LDC.64 R6, c[0x0][0x380] ;  /* 0x0000e000ff068b82 */ /* 0x000e620000000a00 */
[----:B------:R-:W-:Y:S01]  /*0700*/  @!P0 IMAD R11, R25, R8, R11 ;  /* 0x00000008190b8224 */ /* 0x000fe200078e020b */
[----:B------:R-:W-:-:S05]  /*0710*/  @!P1 IADD3 R13, PT, PT, R17, UR5, RZ ;  /* 0x00000005110d9c10 */ /* 0x000fca000fffe0ff */
[----:B------:R-:W-:Y:S01]  /*0720*/  @!P1 IMAD R13, R12, R8, R13 ;  /* 0x000000080c0d9224 */ /* 0x000fe200078e020d */
[----:B------:R-:W2:Y:S01]  /*0730*/  @!P1 LDC.64 R4, c[0x0][0x388] ;  /* 0x0000e200ff049b82 */ /* 0x000ea20000000a00 */
[----:B-1----:R-:W-:Y:S01]  /*0740*/  @!P0 IMAD.WIDE.U32 R6, R11, 0x4, R6 ;  /* 0x000000040b068825 */ /* 0x002fe200078e0006 */
[----:B------:R-:W-:-:S06]  /*0750*/  MOV R11, RZ ;  /* 0x000000ff000b7202 */ /* 0x000fcc0000000f00 */
[----:B------:R-:W3:Y:S01]  /*0760*/  @!P0 LDG.E.CONSTANT R11, desc[UR8][R6.64] ;  /* 0x00000008060b8981 */ /* 0x000ee2000c1e9900 */
[----:B--2---:R-:W-:Y:S01]  /*0770*/  @!P1 IMAD.WIDE R4, R13, 0x4, R4 ;  /* 0x000000040d049825 */ /* 0x004fe200078e0204 */
[----:B------:R-:W-:-:S06]  /*0780*/  MOV R13, RZ ;  /* 0x000000ff000d7202 */ /* 0x000fcc0000000f00 */
[----:B------:R-:W2:Y:S01]  /*0790*/  @!P1 LDG.E.CONSTANT R13, desc[UR8][R4.64] ;  /* 0x00000008040d9981 */ /* 0x000ea2000c1e9900 */
[C---:B------:R-:W-:Y:S02]  /*07a0*/  LEA R12, R19.reuse, R9, 0x7 ;  /* 0x00000009130c7211 */ /* 0x040fe400078e38ff */
[----:B------:R-:W-:Y:S02]  /*07b0*/  LEA R10, R19, R10, 0x7 ;  /* 0x0000000a130a7211 */ /* 0x000fe400078e38ff */
[C---:B------:R-:W-:Y:S02]  /*07c0*/  LEA R12, R17.reuse, R12, 0x2 ;  /* 0x0000000c110c7211 */ /* 0x040fe400078e10ff */
[----:B------:R-:W-:Y:S02]  /*07d0*/  LEA R10, R17, R10, 0x2 ;  /* 0x0000000a110a7211 */ /* 0x000fe400078e10ff */
[----:B------:R-:W-:Y:S02]  /*07e0*/  ISETP.NE.AND P0, PT, R16, 0x1, PT ;  /* 0x000000011000780c */ /* 0x000fe40003f05270 */
[----:B------:R-:W-:Y:S01]  /*07f0*/  IADD3 R15, PT, PT, R40, R15, RZ ;  /* 0x0000000f280f7210 */ /* 0x000fe20007ffe0ff */
[----:B---3--:R3:W-:Y:S04]  /*0800*/  STS [R12], R11 ;  /* 0x0000000b0c007388 */ /* 0x0087e80000000800 */
[----:B--2---:R3:W-:Y:S06]  /*0810*/  STS [R10], R13 ;  /* 0x0000000d0a007388 */ /* 0x0047ec0000000800 */
[----:B------:R-:W-:Y:S05]  /*0820*/  @!P0 BRA `(.L_x_4) ;  /* 0x0000000000848947 */ /* 0x000fea0003800000 */
[----:B------:R-:W-:Y:S02]  /*0830*/  LOP3.LUT R19, R15, 0x1f, RZ, 0xc0, !PT ;  /* 0x0000001f0f137812 */ /* 0x000fe400078ec0ff */
[----:B---3--:R-:W-:Y:S02]  /*0840*/  SHF.R.U32.HI R12, RZ, 0x5, R15 ;  /* 0x00000005ff0c7819 */ /* 0x008fe4000001160f */
[C---:B------:R-:W-:Y:S02]  /*0850*/  LEA R11, R0.reuse, R19, 0x5 ;  /* 0x00000013000b7211 */ /* 0x040fe400078e28ff */
        /* <DEDUP_REMOVED lines=11> */
[----:B------:R-:W-:Y:S02]  /*0910*/  HFMA2 R8, -RZ, RZ, 0, 0 ;  /* 0x00000000ff087431 */ /* 0x000fe400000001ff */
[----:B-1----:R-:W-:-:S05]  /*0920*/  @!P0 IMAD.WIDE.U32 R6, R11, 0x4, R6 ;  /* 0x000000040b068825 */ /* 0x002fca00078e0006 */
[----:B------:R-:W3:Y:S01]  /*0930*/  @!P0 LDG.E.CONSTANT R8, desc[UR8][R6.64] ;  /* 0x0000000806088981 */ /* 0x000ee2000c1e9900 */
[----:B--2---:R-:W-:-:S06]  /*0940*/  @!P1 IMAD.WIDE R4, R13, 0x4, R4 ;  /* 0x000000040d049825 */ /* 0x004fcc00078e0204 */
[----:B------:R-:W2:Y:S01]  /*0950*/  @!P1 LDG.E.CONSTANT R4, desc[UR8][R4.64] ;  /* 0x0000000804049981 */ /* 0x000ea2000c1e9900 */
[----:B------:R-:W1:Y:S01]  /*0960*/  S2UR UR7, SR_CgaCtaId ;  /* 0x00000000000779c3 */ /* 0x000e620000008800 */
[----:B------:R-:W-:Y:S02]  /*0970*/  UMOV UR6, 0x400 ;  /* 0x0000040000067882 */ /* 0x000fe40000000000 */
[----:B------:R-:W-:Y:S01]  /*0980*/  UIADD3 UR6, UPT, UPT, UR6, 0x1000, URZ ;  /* 0x0000100006067890 */ /* 0x000fe2000fffe0ff */
[----:B------:R-:W-:Y:S02]  /*0990*/  SHF.L.U32 R10, R15, 0x2, RZ ;  /* 0x000000020f0a7819 */ /* 0x000fe400000006ff */
[----:B------:R-:W-:Y:S02]  /*09a0*/  LEA R9, R12, R9, 0x7 ;  /* 0x000000090c097211 */ /* 0x000fe400078e38ff */
[----:B------:R-:W-:Y:S02]  /*09b0*/  LOP3.LUT R11, R10, 0x7c, RZ, 0xc0, !PT ;  /* 0x0000007c0a0b7812 */ /* 0x000fe400078ec0ff */
[----:B------:R-:W-:Y:S01]  /*09c0*/  LEA R9, R19, R9, 0x2 ;  /* 0x0000000913097211 */ /* 0x000fe200078e10ff */
[----:B-1----:R-:W-:-:S06]  /*09d0*/  ULEA UR6, UR7, UR6, 0x18 ;  /* 0x0000000607067291 */ /* 0x002fcc000f8ec0ff */
[----:B------:R-:W-:-:S04]  /*09e0*/  LEA R12, R12, UR6, 0x7 ;  /* 0x000000060c0c7c11 */ /* 0x000fc8000f8e38ff */
[----:B------:R-:W-:Y:S02]  /*09f0*/  IADD3 R11, PT, PT, R12, R11, RZ ;  /* 0x0000000b0c0b7210 */ /* 0x000fe40007ffe0ff */
[----:B------:R-:W-:Y:S01]  /*0a00*/  IADD3 R15, PT, PT, R40, R15, RZ ;  /* 0x0000000f280f7210 */ /* 0x000fe20007ffe0ff */
[----:B---3--:R4:W-:Y:S04]  /*0a10*/  STS [R9], R8 ;  /* 0x0000000809007388 */ /* 0x0089e80000000800 */
[----:B------:R4:W-:Y:S04]  /*0a20*/  @P1 STS [R11], RZ ;  /* 0x000000ff0b001388 */ /* 0x0009e80000000800 */
[----:B--2---:R4:W-:Y:S02]  /*0a30*/  @!P1 STS [R11], R4 ;  /* 0x000000040b009388 */ /* 0x0049e40000000800 */
.L_x_4:
[----:B0-----:R-:W-:Y:S05]  /*0a40*/  BSYNC.RECONVERGENT B1 ;  /* 0x0000000000017941 */ /* 0x001fea0003800200 */
.L_x_3:
[----:B------:R-:W-:-:S13]  /*0a50*/  ISETP.GE.U32.AND P0, PT, R3, 0x3, PT ;  /* 0x000000030300780c */ /* 0x000fda0003f06070 */
[----:B------:R-:W-:Y:S05]  /*0a60*/  @!P0 BRA `(.L_x_2) ;  /* 0x0000000800388947 */ /* 0x000fea0003800000 */
[CC--:B-1-3--:R-:W-:Y:S01]  /*0a70*/  LEA R12, R40.reuse, R15.reuse, 0x1 ;  /* 0x0000000f280c7211 */ /* 0x0cafe200078e08ff */
[C---:B------:R-:W-:Y:S01]  /*0a80*/  IMAD R13, R40.reuse, 0x3, R15 ;  /* 0x00000003280d7824 */ /* 0x040fe200078e020f */
[----:B------:R-:W-:-:S07]  /*0a90*/  IADD3 R14, PT, PT, R40, R15, RZ ;  /* 0x0000000f280e7210 */ /* 0x000fce0007ffe0ff */
.L_x_5:
[----:B-1----:R-:W-:Y:S02]  /*0aa0*/  SHF.R.U32.HI R16, RZ, 0x5, R15 ;  /* 0x00000005ff107819 */ /* 0x002fe4000001160f */
[----:B------:R-:W-:Y:S02]  /*0ab0*/  LOP3.LUT R25, R15, 0x1f, RZ, 0xc0, !PT ;  /* 0x0000001f0f197812 */ /* 0x000fe400078ec0ff */
[----:B------:R-:W-:Y:S02]  /*0ac0*/  IADD3 R7, PT, PT, R16, UR4, RZ ;  /* 0x0000000410077c10 */ /* 0x000fe4000fffe0ff */
[----:B------:R-:W-:-:S04]  /*0ad0*/  LEA R6, R0, R25, 0x5 ;  /* 0x0000001900067211 */ /* 0x000fc800078e28ff */
[----:B----4-:R-:W-:-:S04]  /*0ae0*/  VIMNMX R4, PT, PT, R7, R6, !PT ;  /* 0x0000000607047248 */ /* 0x010fc80007fe0100 */
[----:B------:R-:W-:-:S13]  /*0af0*/  ISETP.GE.AND P6, PT, R4, UR10, PT ;  /* 0x0000000a04007c0c */ /* 0x000fda000bfc6270 */
[----:B------:R-:W0:Y:S01]  /*0b00*/  @!P6 LDC.64 R4, c[0x0][0x380] ;  /* 0x0000e000ff04eb82 */ /* 0x000e220000000a00 */
[----:B------:R-:W-:-:S04]  /*0b10*/  @!P6 IMAD R7, R7, UR10, R6 ;  /* 0x0000000a0707ec24 */ /* 0x000fc8000f8e0206 */
[----:B0-----:R-:W-:-:S05]  /*0b20*/  @!P6 IMAD.WIDE.U32 R4, R7, 0x4, R4 ;  /* 0x000000040704e825 */ /* 0x001fca00078e0004 */
[----:B------:R0:W2:Y:S01]  /*0b30*/  @!P6 LDG.E.CONSTANT R39, desc[UR8][R4.64] ;  /* 0x000000080427e981 */ /* 0x0000a2000c1e9900 */
[----:B------:R-:W1:Y:S01]  /*0b40*/  S2UR UR7, SR_CgaCtaId ;  /* 0x00000000000779c3 */ /* 0x000e620000008800 */
[----:B------:R-:W-:Y:S01]  /*0b50*/  SHF.R.U32.HI R17, RZ, 0x5, R14 ;  /* 0x00000005ff117819 */ /* 0x000fe2000001160e */
[----:B------:R-:W-:Y:S01]  /*0b60*/  UMOV UR6, 0x400 ;  /* 0x0000040000067882 */ /* 0x000fe20000000000 */
[----:B------:R-:W-:Y:S02]  /*0b70*/  LOP3.LUT R18, R14, 0x1f, RZ, 0xc0, !PT ;  /* 0x0000001f0e127812 */ /* 0x000fe400078ec0ff */
[----:B------:R-:W-:Y:S02]  /*0b80*/  LEA R29, R0, R16, 0x5 ;  /* 0x00000010001d7211 */ /* 0x000fe400078e28ff */
[----:B------:R-:W-:Y:S02]  /*0b90*/  IADD3 R8, PT, PT, R25, UR5, RZ ;  /* 0x0000000519087c10 */ /* 0x000fe4000fffe0ff */
[----:B------:R-:W-:-:S02]  /*0ba0*/  IADD3 R27, PT, PT, R17, UR4, RZ ;  /* 0x00000004111b7c10 */ /* 0x000fc4000fffe0ff */
[----:B------:R-:W-:Y:S02]  /*0bb0*/  LEA R30, R0, R18, 0x5 ;  /* 0x00000012001e7211 */ /* 0x000fe400078e28ff */
[----:B------:R-:W-:Y:S02]  /*0bc0*/  @!P6 MOV R19, UR6 ;  /* 0x000000060013ec02 */ /* 0x000fe40008000f00 */
[----:B------:R-:W-:Y:S02]  /*0bd0*/  VIMNMX R6, PT, PT, R29, R8, !PT ;  /* 0x000000081d067248 */ /* 0x000fe40007fe0100 */
[----:B------:R-:W-:Y:S02]  /*0be0*/  VIMNMX R7, PT, PT, R27, R30, !PT ;  /* 0x0000001e1b077248 */ /* 0x000fe40007fe0100 */
[----:B------:R-:W-:Y:S02]  /*0bf0*/  SHF.R.U32.HI R28, RZ, 0x5, R12 ;  /* 0x00000005ff1c7819 */ /* 0x000fe4000001160c */
[----:B------:R-:W-:-:S02]  /*0c00*/  LOP3.LUT R24, R12, 0x1f, RZ, 0xc0, !PT ;  /* 0x0000001f0c187812 */ /* 0x000fc400078ec0ff */
[----:B------:R-:W-:Y:S02]  /*0c10*/  ISETP.GE.AND P5, PT, R6, UR10, PT ;  /* 0x0000000a06007c0c */ /* 0x000fe4000bfa6270 */
[----:B-1----:R-:W-:Y:S02]  /*0c20*/  @!P6 MOV R31, UR7 ;  /* 0x00000007001fec02 */ /* 0x002fe40008000f00 */
[----:B------:R-:W-:Y:S02]  /*0c30*/  ISETP.GE.AND P4, PT, R7, UR10, PT ;  /* 0x0000000a07007c0c */ /* 0x000fe4000bf86270 */
[----:B------:R-:W-:Y:S02]  /*0c40*/  @!P6 LEA R26, R31, R19, 0x18 ;  /* 0x000000131f1ae211 */ /* 0x000fe400078ec0ff */
[----:B0-----:R-:W-:Y:S02]  /*0c50*/  LEA R4, R0, R17, 0x5 ;  /* 0x0000001100047211 */ /* 0x001fe400078e28ff */
[----:B------:R-:W-:-:S02]  /*0c60*/  @!P6 LEA R6, R16, R26, 0x7 ;  /* 0x0000001a1006e211 */ /* 0x000fc400078e38ff */
[----:B------:R-:W-:Y:S01]  /*0c70*/  IADD3 R35, PT, PT, R18, UR5, RZ ;  /* 0x0000000512237c10 */ /* 0x000fe2000fffe0ff */
[----:B------:R-:W0:Y:S01]  /*0c80*/  @!P5 LDC.64 R10, c[0x0][0x388] ;  /* 0x0000e200ff0adb82 */ /* 0x000e220000000a00 */
[----:B------:R-:W-:Y:S01]  /*0c90*/  IADD3 R5, PT, PT, R28, UR4, RZ ;  /* 0x000000041c057c10 */ /* 0x000fe2000fffe0ff */
[----:B------:R-:W-:Y:S01]  /*0ca0*/  @!P5 IMAD R29, R29, UR10, R8 ;  /* 0x0000000a1d1ddc24 */ /* 0x000fe2000f8e0208 */
[----:B------:R-:W-:Y:S01]  /*0cb0*/  LEA R44, R0, R24, 0x5 ;  /* 0x00000018002c7211 */ /* 0x000fe200078e28ff */
[----:B------:R-:W-:Y:S01]  /*0cc0*/  @!P4 IMAD R27, R27, UR10, R30 ;  /* 0x0000000a1b1bcc24 */ /* 0x000fe2000f8e021e */
[----:B------:R-:W-:Y:S02]  /*0cd0*/  @!P6 LEA R49, R25, R6, 0x2 ;  /* 0x000000061931e211 */ /* 0x000fe400078e10ff */
[----:B------:R-:W-:Y:S02]  /*0ce0*/  VIMNMX R6, PT, PT, R4, R35, !PT ;  /* 0x0000002304067248 */ /* 0x000fe40007fe0100 */
[----:B------:R-:W-:-:S02]  /*0cf0*/  VIMNMX R7, PT, PT, R5, R44, !PT ;  /* 0x0000002c05077248 */ /* 0x000fc40007fe0100 */
[----:B------:R-:W-:Y:S02]  /*0d00*/  ISETP.GE.AND P3, PT, R6, UR10, PT ;  /* 0x0000000a06007c0c */ /* 0x000fe4000bf66270 */
[----:B------:R-:W-:Y:S02]  /*0d10*/  ISETP.GE.AND P2, PT, R7, UR10, PT ;  /* 0x0000000a07007c0c */ /* 0x000fe4000bf46270 */
[----:B------:R-:W1:Y:S01]  /*0d20*/  @!P4 LDC.64 R6, c[0x0][0x380] ;  /* 0x0000e000ff06cb82 */ /* 0x000e620000000a00 */
[----:B------:R-:W-:Y:S02]  /*0d30*/  LEA R9, R0, R28, 0x5 ;  /* 0x0000001c00097211 */ /* 0x000fe400078e28ff */
[----:B------:R-:W-:Y:S02]  /*0d40*/  IADD3 R8, PT, PT, R24, UR5, RZ ;  /* 0x0000000518087c10 */ /* 0x000fe4000fffe0ff */
[----:B------:R-:W-:Y:S02]  /*0d50*/  @P6 MOV R19, UR6 ;  /* 0x0000000600136c02 */ /* 0x000fe40008000f00 */
[----:B------:R-:W-:-:S02]  /*0d60*/  VIMNMX R51, PT, PT, R9, R8, !PT ;  /* 0x0000000809337248 */ /* 0x000fc40007fe0100 */
[----:B------:R-:W-:Y:S01]  /*0d70*/  @!P3 IMAD R35, R4, UR10, R35 ;  /* 0x0000000a0423bc24 */ /* 0x000fe2000f8e0223 */
[----:B------:R-:W-:Y:S01]  /*0d80*/  @P6 MOV R31, UR7 ;  /* 0x00000007001f6c02 */ /* 0x000fe20008000f00 */
[----:B------:R-:W-:Y:S01]  /*0d90*/  @!P2 IMAD R44, R5, UR10, R44 ;  /* 0x0000000a052cac24 */ /* 0x000fe2000f8e022c */
[----:B------:R-:W-:Y:S01]  /*0da0*/  ISETP.GE.AND P1, PT, R51, UR10, PT ;  /* 0x0000000a33007c0c */ /* 0x000fe2000bf26270 */
[----:B------:R-:W3:Y:S01]  /*0db0*/  @!P3 LDC.64 R4, c[0x0][0x388] ;  /* 0x0000e200ff04bb82 */ /* 0x000ee20000000a00 */
[----:B0-----:R-:W-:Y:S01]  /*0dc0*/  @!P5 IMAD.WIDE R10, R29, 0x4, R10 ;  /* 0x000000041d0ad825 */ /* 0x001fe200078e020a */
[----:B------:R-:W-:Y:S02]  /*0dd0*/  LOP3.LUT R29, R13, 0x1f, RZ, 0xc0, !PT ;  /* 0x0000001f0d1d7812 */ /* 0x000fe400078ec0ff */
[----:B------:R-:W-:Y:S01]  /*0de0*/  @P6 LEA R26, R31, R19, 0x18 ;  /* 0x000000131f1a6211 */ /* 0x000fe200078ec0ff */
[----:B-1----:R-:W-:Y:S01]  /*0df0*/  @!P4 IMAD.WIDE.U32 R6, R27, 0x4, R6 ;  /* 0x000000041b06c825 */ /* 0x002fe200078e0006 */
[----:B------:R-:W-:-:S06]  /*0e00*/  SHF.R.U32.HI R27, RZ, 0x5, R13 ;  /* 0x00000005ff1b7819 */ /* 0x000fcc000001160d */
[----:B------:R-:W-:Y:S01]  /*0e10*/  @!P1 IMAD R9, R9, UR10, R8 ;  /* 0x0000000a09099c24 */ /* 0x000fe2000f8e0208 */
[----:B------:R-:W-:Y:S01]  /*0e20*/  LEA R8, R0, R29, 0x5 ;  /* 0x0000001d00087211 */ /* 0x000fe200078e28ff */
[----:B---3--:R-:W-:Y:S02]  /*0e30*/  @!P3 IMAD.WIDE R4, R35, 0x4, R4 ;  /* 0x000000042304b825 */ /* 0x008fe400078e0204 */
[----:B------:R0:W3:Y:S02]  /*0e40*/  @!P5 LDG.E.CONSTANT R35, desc[UR8][R10.64] ;  /* 0x000000080a23d981 */ /* 0x0000e4000c1e9900 */
[----:B0-----:R-:W0:Y:S02]  /*0e50*/  @!P2 LDC.64 R10, c[0x0][0x380] ;  /* 0x0000e000ff0aab82 */ /* 0x001e240000000a00 */
[----:B0-----:R-:W-:Y:S01]  /*0e60*/  @!P2 IMAD.WIDE.U32 R10, R44, 0x4, R10 ;  /* 0x000000042c0aa825 */ /* 0x001fe200078e000a */
[----:B------:R-:W-:-:S05]  /*0e70*/  IADD3 R44, PT, PT, R29, UR5, RZ ;  /* 0x000000051d2c7c10 */ /* 0x000fca000fffe0ff */
[----:B------:R-:W4:Y:S04]  /*0e80*/  @!P2 LDG.E.CONSTANT R10, desc[UR8][R10.64] ;  /* 0x000000080a0aa981 */ /* 0x000f28000c1e9900 */
[----:B--2---:R0:W-:Y:S02]  /*0e90*/  @!P6 STS [R49], R39 ;  /* 0x000000273100e388 */ /* 0x0041e40000000800 */
[----:B0-----:R-:W-:-:S04]  /*0ea0*/  IADD3 R39, PT, PT, R27, UR4, RZ ;  /* 0x000000041b277c10 */ /* 0x001fc8000fffe0ff */
[----:B------:R-:W-:-:S04]  /*0eb0*/  VIMNMX R30, PT, PT, R39, R8, !PT ;  /* 0x00000008271e7248 */ /* 0x000fc80007fe0100 */
[----:B------:R-:W-:Y:S02]  /*0ec0*/  ISETP.GE.AND P0, PT, R30, UR10, PT ;  /* 0x0000000a1e007c0c */ /* 0x000fe4000bf06270 */
[----:B------:R-:W-:-:S04]  /*0ed0*/  @P6 LEA R30, R16, R26, 0x7 ;  /* 0x0000001a101e6211 */ /* 0x000fc800078e38ff */
[----:B------:R-:W-:Y:S02]  /*0ee0*/  @P6 LEA R51, R25, R30, 0x2 ;  /* 0x0000001e19336211 */ /* 0x000fe400078e10ff */
[----:B------:R0:W2:Y:S01]  /*0ef0*/  @!P3 LDG.E.CONSTANT R30, desc[UR8][R4.64] ;  /* 0x00000008041eb981 */ /* 0x0000a2000c1e9900 */
[----:B------:R-:W-:-:S03]  /*0f00*/  LEA R49, R0, R27, 0x5 ;  /* 0x0000001b00317211 */ /* 0x000fc600078e28ff */
[----:B------:R-:W-:Y:S01]  /*0f10*/  @P6 STS [R51], RZ ;  /* 0x000000ff33006388 */ /* 0x000fe20000000800 */
[----:B------:R-:W-:-:S03]  /*0f20*/  @!P0 IMAD R8, R39, UR10, R8 ;  /* 0x0000000a27088c24 */ /* 0x000fc6000f8e0208 */
[----:B------:R1:W5:Y:S01]  /*0f30*/  @!P4 LDG.E.CONSTANT R39, desc[UR8][R6.64] ;  /* 0x000000080627c981 */ /* 0x000362000c1e9900 */
[----:B0-----:R-:W0:Y:S08]  /*0f40*/  @!P1 LDC.64 R4, c[0x0][0x388] ;  /* 0x0000e200ff049b82 */ /* 0x001e300000000a00 */
[----:B-1----:R-:W1:Y:S02]  /*0f50*/  @!P0 LDC.64 R6, c[0x0][0x380] ;  /* 0x0000e000ff068b82 */ /* 0x002e640000000a00 */
[----:B-1----:R-:W-:Y:S01]  /*0f60*/  @!P0 IMAD.WIDE.U32 R6, R8, 0x4, R6 ;  /* 0x0000000408068825 */ /* 0x002fe200078e0006 */
[----:B------:R-:W-:-:S04]  /*0f70*/  VIMNMX R8, PT, PT, R49, R44, !PT ;  /* 0x0000002c31087248 */ /* 0x000fc80007fe0100 */
[----:B------:R-:W-:Y:S01]  /*0f80*/  ISETP.GE.AND P6, PT, R8, UR10, PT ;  /* 0x0000000a08007c0c */ /* 0x000fe2000bfc6270 */
[----:B0-----:R-:W-:Y:S01]  /*0f90*/  @!P1 IMAD.WIDE R4, R9, 0x4, R4 ;  /* 0x0000000409049825 */ /* 0x001fe200078e0204 */
[----:B------:R-:W4:Y:S05]  /*0fa0*/  @!P0 LDG.E.CONSTANT R6, desc[UR8][R6.64] ;  /* 0x0000000806068981 */ /* 0x000f2a000c1e9900 */
[----:B------:R0:W4:Y:S06]  /*0fb0*/  @!P1 LDG.E.CONSTANT R4, desc[UR8][R4.64] ;  /* 0x0000000804049981 */ /* 0x00012c000c1e9900 */
[----:B------:R-:W1:Y:S01]  /*0fc0*/  @!P6 LDC.64 R8, c[0x0][0x388] ;  /* 0x0000e200ff08eb82 */ /* 0x000e620000000a00 */
[----:B------:R-:W-:-:S04]  /*0fd0*/  @!P6 IMAD R49, R49, UR10, R44 ;  /* 0x0000000a3131ec24 */ /* 0x000fc8000f8e022c */
[----:B-1----:R-:W-:-:S06]  /*0fe0*/  @!P6 IMAD.WIDE R8, R49, 0x4, R8 ;  /* 0x000000043108e825 */ /* 0x002fcc00078e0208 */
[----:B------:R1:W4:Y:S01]  /*0ff0*/  @!P6 LDG.E.CONSTANT R8, desc[UR8][R8.64] ;  /* 0x000000080808e981 */ /* 0x000322000c1e9900 */
[C---:B------:R-:W-:Y:S02]  /*1000*/  @!P5 IADD3 R44, PT, PT, R19.reuse, 0x1000, RZ ;  /* 0x00001000132cd810 */ /* 0x040fe40007ffe0ff */
[----:B------:R-:W-:Y:S02]  /*1010*/  @P5 IADD3 R49, PT, PT, R19, 0x1000, RZ ;  /* 0x0000100013315810 */ /* 0x000fe40007ffe0ff */
[----:B------:R-:W-:-:S04]  /*1020*/  @!P5 LEA R44, R31, R44, 0x18 ;  /* 0x0000002c1f2cd211 */ /* 0x000fc800078ec0ff */
[C---:B------:R-:W-:Y:S02]  /*1030*/  @!P5 LEA R19, R16.reuse, R44, 0x7 ;  /* 0x0000002c1013d211 */ /* 0x040fe400078e38ff */
[----:B------:R-:W-:Y:S02]  /*1040*/  @P5 LEA R44, R31, R49, 0x18 ;  /* 0x000000311f2c5211 */ /* 0x000fe400078ec0ff */
[----:B------:R-:W-:Y:S02]  /*1050*/  @!P5 LEA R11, R25, R19, 0x2 ;  /* 0x00000013190bd211 */ /* 0x000fe400078e10ff */
[----:B------:R-:W-:Y:S02]  /*1060*/  @P5 LEA R16, R16, R44, 0x7 ;  /* 0x0000002c10105211 */ /* 0x000fe400078e38ff */
[CC--:B0-----:R-:W-:Y:S02]  /*1070*/  @P4 LEA R5, R17.reuse, R26.reuse, 0x7 ;  /* 0x0000001a11054211 */ /* 0x0c1fe400078e38ff */
[----:B------:R-:W-:-:S02]  /*1080*/  @!P4 LEA R19, R17, R26, 0x7 ;  /* 0x0000001a1113c211 */ /* 0x000fc400078e38ff */
[----:B------:R-:W-:Y:S02]  /*1090*/  @P3 LEA R7, R17, R44, 0x7 ;  /* 0x0000002c11073211 */ /* 0x000fe400078e38ff */
[----:B------:R-:W-:Y:S02]  /*10a0*/  @P5 LEA R25, R25, R16, 0x2 ;  /* 0x0000001019195211 */ /* 0x000fe400078e10ff */
[----:B-1----:R-:W-:Y:S02]  /*10b0*/  @!P3 LEA R9, R17, R44, 0x7 ;  /* 0x0000002c1109b211 */ /* 0x002fe400078e38ff */
[C---:B------:R-:W-:Y:S02]  /*10c0*/  @P4 LEA R5, R18.reuse, R5, 0x2 ;  /* 0x0000000512054211 */ /* 0x040fe400078e10ff */
[----:B------:R-:W-:Y:S02]  /*10d0*/  @!P4 LEA R16, R18, R19, 0x2 ;  /* 0x000000131210c211 */ /* 0x000fe400078e10ff */
[----:B------:R-:W-:-:S02]  /*10e0*/  @P2 LEA R17, R28, R26, 0x7 ;  /* 0x0000001a1c112211 */ /* 0x000fc400078e38ff */
[----:B------:R-:W-:Y:S01]  /*10f0*/  @!P2 LEA R19, R28, R26, 0x7 ;  /* 0x0000001a1c13a211 */ /* 0x000fe200078e38ff */
[----:B---3--:R0:W-:Y:S01]  /*1100*/  @!P5 STS [R11], R35 ;  /* 0x000000230b00d388 */ /* 0x0081e20000000800 */
[----:B------:R-:W-:Y:S02]  /*1110*/  @P3 LEA R7, R18, R7, 0x2 ;  /* 0x0000000712073211 */ /* 0x000fe400078e10ff */
[-C--:B------:R-:W-:Y:S01]  /*1120*/  @P1 LEA R31, R28, R44.reuse, 0x7 ;  /* 0x0000002c1c1f1211 */ /* 0x080fe200078e38ff */
[----:B------:R1:W-:Y:S01]  /*1130*/  @P5 STS [R25], RZ ;  /* 0x000000ff19005388 */ /* 0x0003e20000000800 */
[----:B------:R-:W-:Y:S02]  /*1140*/  @!P3 LEA R9, R18, R9, 0x2 ;  /* 0x000000091209b211 */ /* 0x000fe400078e10ff */
[----:B------:R-:W-:Y:S01]  /*1150*/  @!P1 LEA R49, R28, R44, 0x7 ;  /* 0x0000002c1c319211 */ /* 0x000fe200078e38ff */
[----:B------:R1:W-:Y:S01]  /*1160*/  @P4 STS [R5], RZ ;  /* 0x000000ff05004388 */ /* 0x0003e20000000800 */
[----:B------:R-:W-:-:S02]  /*1170*/  @P0 LEA R18, R27, R26, 0x7 ;  /* 0x0000001a1b120211 */ /* 0x000fc400078e38ff */
[C---:B------:R-:W-:Y:S02]  /*1180*/  @P2 LEA R17, R24.reuse, R17, 0x2 ;  /* 0x0000001118112211 */ /* 0x040fe400078e10ff */
[C---:B------:R-:W-:Y:S02]  /*1190*/  @!P0 LEA R26, R27.reuse, R26, 0x7 ;  /* 0x0000001a1b1a8211 */ /* 0x040fe400078e38ff */
[C---:B------:R-:W-:Y:S02]  /*11a0*/  @!P2 LEA R19, R24.reuse, R19, 0x2 ;  /* 0x000000131813a211 */ /* 0x040fe400078e10ff */
[CC--:B------:R-:W-:Y:S02]  /*11b0*/  @P6 LEA R28, R27.reuse, R44.reuse, 0x7 ;  /* 0x0000002c1b1c6211 */ /* 0x0c0fe400078e38ff */
[----:B------:R-:W-:Y:S02]  /*11c0*/  @P1 LEA R31, R24, R31, 0x2 ;  /* 0x0000001f181f1211 */ /* 0x000fe400078e10ff */
[----:B------:R-:W-:-:S02]  /*11d0*/  @!P6 LEA R44, R27, R44, 0x7 ;  /* 0x0000002c1b2ce211 */ /* 0x000fc400078e38ff */
[----:B------:R-:W-:Y:S02]  /*11e0*/  @!P1 LEA R49, R24, R49, 0x2 ;  /* 0x0000003118319211 */ /* 0x000fe400078e10ff */
[C---:B------:R-:W-:Y:S02]  /*11f0*/  @P0 LEA R18, R29.reuse, R18, 0x2 ;  /* 0x000000121d120211 */ /* 0x040fe400078e10ff */
[C---:B0-----:R-:W-:Y:S02]  /*1200*/  @!P0 LEA R11, R29.reuse, R26, 0x2 ;  /* 0x0000001a1d0b8211 */ /* 0x041fe400078e10ff */
[C---:B------:R-:W-:Y:S02]  /*1210*/  @P6 LEA R28, R29.reuse, R28, 0x2 ;  /* 0x0000001c1d1c6211 */ /* 0x040fe400078e10ff */
[----:B------:R-:W-:Y:S02]  /*1220*/  @!P6 LEA R29, R29, R44, 0x2 ;  /* 0x0000002c1d1de211 */ /* 0x000fe400078e10ff */
[----:B------:R-:W-:-:S04]  /*1230*/  IADD3 R15, PT, PT, R40, R15, R40 ;  /* 0x0000000f280f7210 */ /* 0x000fc80007ffe028 */
[C---:B------:R-:W-:Y:S02]  /*1240*/  IADD3 R15, PT, PT, R40.reuse, R15, R40 ;  /* 0x0000000f280f7210 */ /* 0x040fe40007ffe028 */
[C---:B------:R-:W-:Y:S02]  /*1250*/  LEA R12, R40.reuse, R12, 0x2 ;  /* 0x0000000c280c7211 */ /* 0x040fe400078e10ff */
[C---:B------:R-:W-:Y:S02]  /*1260*/  LEA R13, R40.reuse, R13, 0x2 ;  /* 0x0000000d280d7211 */ /* 0x040fe400078e10ff */
[----:B------:R-:W-:Y:S01]  /*1270*/  LEA R14, R40, R14, 0x2 ;  /* 0x0000000e280e7211 */ /* 0x000fe200078e10ff */
[----:B-----5:R1:W-:Y:S04]  /*1280*/  @!P4 STS [R16], R39 ;  /* 0x000000271000c388 */ /* 0x0203e80000000800 */
[----:B------:R1:W-:Y:S04]  /*1290*/  @P3 STS [R7], RZ ;  /* 0x000000ff07003388 */ /* 0x0003e80000000800 */
[----:B--2---:R1:W-:Y:S04]  /*12a0*/  @!P3 STS [R9], R30 ;  /* 0x0000001e0900b388 */ /* 0x0043e80000000800 */
[----:B------:R1:W-:Y:S04]  /*12b0*/  @P2 STS [R17], RZ ;  /* 0x000000ff11002388 */ /* 0x0003e80000000800 */
[----:B----4-:R1:W-:Y:S04]  /*12c0*/  @!P2 STS [R19], R10 ;  /* 0x0000000a1300a388 */ /* 0x0103e80000000800 */
[----:B------:R1:W-:Y:S04]  /*12d0*/  @P1 STS [R31], RZ ;  /* 0x000000ff1f001388 */ /* 0x0003e80000000800 */
[----:B------:R1:W-:Y:S04]  /*12e0*/  @!P1 STS [R49], R4 ;  /* 0x0000000431009388 */ /* 0x0003e80000000800 */
[----:B------:R1:W-:Y:S04]  /*12f0*/  @P0 STS [R18], RZ ;  /* 0x000000ff12000388 */ /* 0x0003e80000000800 */
[----:B------:R1:W-:Y:S04]  /*1300*/  @!P0 STS [R11], R6 ;  /* 0x000000060b008388 */ /* 0x0003e80000000800 */
[----:B------:R1:W-:Y:S01]  /*1310*/  @P6 STS [R28], RZ ;  /* 0x000000ff1c006388 */ /* 0x0003e20000000800 */
[----:B------:R-:W-:-:S03]  /*1320*/  ISETP.GE.U32.AND P0, PT, R15, 0x400, PT ;  /* 0x000004000f00780c */ /* 0x000fc60003f06070 */
[----:B------:R1:W-:Y:S10]  /*1330*/  @!P6 STS [R29], R8 ;  /* 0x000000081d00e388 */ /* 0x0003f40000000800 */
[----:B------:R-:W-:Y:S05]  /*1340*/  @!P0 BRA `(.L_x_5) ;  /* 0xfffffff400d48947 */ /* 0x000fea000383ffff */
.L_x_2:
[----:B0-----:R-:W-:Y:S05]  /*1350*/  BSYNC.RECONVERGENT B0 ;  /* 0x0000000000007941 */ /* 0x001fea0003800200 */
.L_x_1:
[----:B------:R-:W0:Y:S01]  /*1360*/  S2R R44, SR_TID.X ;  /* 0x00000000002c7919 */ /* 0x000e220000002100 */
[----:B------:R-:W2:Y:S01]  /*1370*/  S2UR UR7, SR_CgaCtaId ;  /* 0x00000000000779c3 */ /* 0x000ea20000008800 */
[----:B------:R-:W-:Y:S01]  /*1380*/  UMOV UR6, 0x400 ;  /* 0x0000040000067882 */ /* 0x000fe20000000000 */
[----:B------:R-:W-:-:S06]  /*1390*/  IADD3 R0, PT, PT, R0, 0x1, RZ ;  /* 0x0000000100007810 */ /* 0x000fcc0007ffe0ff */
[----:B------:R-:W-:Y:S01]  /*13a0*/  BAR.SYNC.DEFER_BLOCKING 0x0 ;  /* 0x0000000000007b1d */ /* 0x000fe20000010000 */
[----:B------:R-:W-:-:S04]  /*13b0*/  UIADD3 UR6, UPT, UPT, UR6, 0x1000, URZ ;  /* 0x0000100006067890 */ /* 0x000fc8000fffe0ff */
[----:B--2---:R-:W-:Y:S01]  /*13c0*/  ULEA UR6, UR7, UR6, 0x18 ;  /* 0x0000000607067291 */ /* 0x004fe2000f8ec0ff */
[----:B-1-3--:R-:W-:Y:S05]  /*13d0*/  LDS.128 R12, [R2] ;  /* 0x00000000020c7984 */ /* 0x00afea0000000c00 */
[----:B0-----:R-:W-:Y:S01]  /*13e0*/  LEA R44, R44, UR6, 0x4 ;  /* 0x000000062c2c7c11 */ /* 0x001fe2000f8e20ff */
[----:B------:R-:W-:Y:S04]  /*13f0*/  LDS.128 R24, [R2+0x80] ;  /* 0x0000800002187984 */ /* 0x000fe80000000c00 */
[----:B------:R-:W0:Y:S01]  /*1400*/  LDCU UR6, c[0x0][0x398] ;  /* 0x00007300ff0677ac */ /* 0x000e220008000800 */
[----:B------:R-:W1:Y:S04]  /*1410*/  LDS.128 R16, [R44] ;  /* 0x000000002c107984 */ /* 0x000e680000000c00 */
[----:B----4-:R-:W2:Y:S04]  /*1420*/  LDS.128 R4, [R2+0x100] ;  /* 0x0001000002047984 */ /* 0x010ea80000000c00 */
[----:B------:R-:W3:Y:S04]  /*1430*/  LDS.128 R28, [R2+0x180] ;  /* 0x00018000021c7984 */ /* 0x000ee80000000c00 */
[----:B------:R-:W4:Y:S01]  /*1440*/  LDS.128 R8, [R44+0x80] ;  /* 0x000080002c087984 */ /* 0x000f220000000c00 */
[----:B0-----:R-:W-:-:S04]  /*1450*/  UIADD3 UR6, UPT, UPT, UR6, 0x1f, URZ ;  /* 0x0000001f06067890 */ /* 0x001fc8000fffe0ff */
[----:B------:R-:W-:-:S06]  /*1460*/  USHF.R.U32.HI UR6, URZ, 0x5, UR6 ;  /* 0x00000005ff067899 */ /* 0x000fcc0008011606 */
[----:B------:R-:W-:Y:S01]  /*1470*/  ISETP.NE.AND P0, PT, R0, UR6, PT ;  /* 0x0000000600007c0c */ /* 0x000fe2000bf05270 */
[C---:B-1----:R-:W-:Y:S01]  /*1480*/  FFMA R50, R12.reuse, R16, R50 ;  /* 0x000000100c327223 */ /* 0x042fe20000000032 */
[C---:B------:R-:W-:Y:S01]  /*1490*/  FFMA R34, R12.reuse, R17, R34 ;  /* 0x000000110c227223 */ /* 0x040fe20000000022 */
[C---:B------:R-:W-:Y:S01]  /*14a0*/  FFMA R33, R12.reuse, R18, R33 ;  /* 0x000000120c217223 */ /* 0x040fe20000000021 */
[----:B------:R-:W-:Y:S01]  /*14b0*/  FFMA R35, R12, R19, R38 ;  /* 0x000000130c237223 */ /* 0x000fe20000000026 */
[C---:B------:R-:W-:Y:S01]  /*14c0*/  FFMA R46, R24.reuse, R16, R46 ;  /* 0x00000010182e7223 */ /* 0x040fe2000000002e */
[C---:B------:R-:W-:Y:S01]  /*14d0*/  FFMA R47, R24.reuse, R17, R47 ;  /* 0x00000011182f7223 */ /* 0x040fe2000000002f */
[C---:B------:R-:W-:Y:S01]  /*14e0*/  FFMA R12, R24.reuse, R18, R36 ;  /* 0x00000012180c7223 */ /* 0x040fe20000000024 */
[----:B------:R-:W-:Y:S01]  /*14f0*/  FFMA R24, R24, R19, R37 ;  /* 0x0000001318187223 */ /* 0x000fe20000000025 */
[C---:B--2---:R-:W-:Y:S01]  /*1500*/  FFMA R49, R4.reuse, R16, R22 ;  /* 0x0000001004317223 */ /* 0x044fe20000000016 */
[----:B------:R-:W0:Y:S01]  /*1510*/  LDS.128 R36, [R44+0x100] ;  /* 0x000100002c247984 */ /* 0x000e220000000c00 */
[C---:B------:R-:W-:Y:S01]  /*1520*/  FFMA R51, R4.reuse, R17, R21 ;  /* 0x0000001104337223 */ /* 0x040fe20000000015 */
[C---:B------:R-:W-:Y:S01]  /*1530*/  FFMA R53, R4.reuse, R18, R20 ;  /* 0x0000001204357223 */ /* 0x040fe20000000014 */
[----:B------:R-:W-:Y:S01]  /*1540*/  FFMA R4, R4, R19, R23 ;  /* 0x0000001304047223 */ /* 0x000fe20000000017 */
[C---:B---3--:R-:W-:Y:S01]  /*1550*/  FFMA R16, R28.reuse, R16, R32 ;  /* 0x000000101c107223 */ /* 0x048fe20000000020 */
[----:B------:R-:W1:Y:S01]  /*1560*/  LDS.128 R20, [R44+0x180] ;  /* 0x000180002c147984 */ /* 0x000e620000000c00 */
[C---:B------:R-:W-:Y:S01]  /*1570*/  FFMA R17, R28.reuse, R17, R45 ;  /* 0x000000111c117223 */ /* 0x040fe2000000002d */
[C---:B------:R-:W-:Y:S01]  /*1580*/  FFMA R18, R28.reuse, R18, R48 ;  /* 0x000000121c127223 */ /* 0x040fe20000000030 */
[----:B------:R-:W-:Y:S01]  /*1590*/  FFMA R19, R28, R19, R52 ;  /* 0x000000131c137223 */ /* 0x000fe20000000034 */
[C---:B----4-:R-:W-:Y:S01]  /*15a0*/  FFMA R50, R8.reuse, R13, R50 ;  /* 0x0000000d08327223 */ /* 0x050fe20000000032 */
[C---:B------:R-:W-:Y:S01]  /*15b0*/  FFMA R34, R13.reuse, R9, R34 ;  /* 0x000000090d227223 */ /* 0x040fe20000000022 */
[CC--:B------:R-:W-:Y:S01]  /*15c0*/  FFMA R33, R13.reuse, R10.reuse, R33 ;  /* 0x0000000a0d217223 */ /* 0x0c0fe20000000021 */
[----:B------:R-:W-:Y:S01]  /*15d0*/  FFMA R35, R13, R11, R35 ;  /* 0x0000000b0d237223 */ /* 0x000fe20000000023 */
[C---:B------:R-:W-:Y:S01]  /*15e0*/  FFMA R46, R8.reuse, R25, R46 ;  /* 0x00000019082e7223 */ /* 0x040fe2000000002e */
[----:B------:R-:W-:Y:S01]  /*15f0*/  FFMA R47, R25, R9, R47 ;  /* 0x00000009192f7223 */ /* 0x000fe2000000002f */
[C---:B------:R-:W-:Y:S01]  /*1600*/  FFMA R49, R8.reuse, R5, R49 ;  /* 0x0000000508317223 */ /* 0x040fe20000000031 */
[----:B------:R-:W-:Y:S01]  /*1610*/  FFMA R51, R5, R9, R51 ;  /* 0x0000000905337223 */ /* 0x000fe20000000033 */
[-C--:B------:R-:W-:Y:S01]  /*1620*/  FFMA R12, R25, R10.reuse, R12 ;  /* 0x0000000a190c7223 */ /* 0x080fe2000000000c */
[----:B------:R-:W-:Y:S01]  /*1630*/  FFMA R8, R8, R29, R16 ;  /* 0x0000001d08087223 */ /* 0x000fe20000000010 */
[----:B------:R-:W-:Y:S01]  /*1640*/  FFMA R9, R29, R9, R17 ;  /* 0x000000091d097223 */ /* 0x000fe20000000011 */
[-C--:B------:R-:W-:Y:S01]  /*1650*/  FFMA R24, R25, R11.reuse, R24 ;  /* 0x0000000b19187223 */ /* 0x080fe20000000018 */
[CC--:B------:R-:W-:Y:S01]  /*1660*/  FFMA R53, R5.reuse, R10.reuse, R53 ;  /* 0x0000000a05357223 */ /* 0x0c0fe20000000035 */
[-C--:B------:R-:W-:Y:S01]  /*1670*/  FFMA R4, R5, R11.reuse, R4 ;  /* 0x0000000b05047223 */ /* 0x080fe20000000004 */
[C---:B------:R-:W-:Y:S01]  /*1680*/  FFMA R5, R29.reuse, R10, R18 ;  /* 0x0000000a1d057223 */ /* 0x040fe20000000012 */
[----:B------:R-:W-:-:S02]  /*1690*/  FFMA R29, R29, R11, R19 ;  /* 0x0000000b1d1d7223 */ /* 0x000fc40000000013 */
[----:B------:R-:W-:Y:S01]  /*16a0*/  LDS.128 R16, [R44+0x200] ;  /* 0x000200002c107984 */ /* 0x000fe20000000c00 */
[----:B0-----:R-:W-:Y:S01]  /*16b0*/  FFMA R50, R36, R14, R50 ;  /* 0x0000000e24327223 */ /* 0x001fe20000000032 */
[C---:B------:R-:W-:Y:S01]  /*16c0*/  FFMA R13, R14.reuse, R37, R34 ;  /* 0x000000250e0d7223 */ /* 0x040fe20000000022 */
[C---:B------:R-:W-:Y:S01]  /*16d0*/  FFMA R25, R14.reuse, R38, R33 ;  /* 0x000000260e197223 */ /* 0x040fe20000000021 */
[----:B------:R-:W-:Y:S01]  /*16e0*/  FFMA R14, R14, R39, R35 ;  /* 0x000000270e0e7223 */ /* 0x000fe20000000023 */
[----:B------:R-:W-:Y:S01]  /*16f0*/  FFMA R46, R36, R26, R46 ;  /* 0x0000001a242e7223 */ /* 0x000fe2000000002e */
[CC--:B------:R-:W-:Y:S01]  /*1700*/  FFMA R47, R26.reuse, R37.reuse, R47 ;  /* 0x000000251a2f7223 */ /* 0x0c0fe2000000002f */
[----:B------:R-:W-:Y:S01]  /*1710*/  FFMA R12, R26, R38, R12 ;  /* 0x000000261a0c7223 */ /* 0x000fe2000000000c */
[----:B------:R-:W-:Y:S01]  /*1720*/  FFMA R49, R36, R6, R49 ;  /* 0x0000000624317223 */ /* 0x000fe20000000031 */
[----:B------:R-:W-:Y:S01]  /*1730*/  FFMA R51, R6, R37, R51 ;  /* 0x0000002506337223 */ /* 0x000fe20000000033 */
[----:B------:R-:W-:Y:S01]  /*1740*/  FFMA R24, R26, R39, R24 ;  /* 0x000000271a187223 */ /* 0x000fe20000000018 */
[----:B------:R-:W0:Y:S01]  /*1750*/  LDS.128 R32, [R2+0x10] ;  /* 0x0000100002207984 */ /* 0x000e220000000c00 */
[----:B------:R-:W-:Y:S01]  /*1760*/  FFMA R36, R36, R30, R8 ;  /* 0x0000001e24247223 */ /* 0x000fe20000000008 */
[----:B------:R-:W-:Y:S01]  /*1770*/  FFMA R37, R30, R37, R9 ;  /* 0x000000251e257223 */ /* 0x000fe20000000009 */
[CC--:B------:R-:W-:Y:S01]  /*1780*/  FFMA R53, R6.reuse, R38.reuse, R53 ;  /* 0x0000002606357223 */ /* 0x0c0fe20000000035 */
[----:B------:R-:W2:Y:S01]  /*1790*/  LDS.128 R8, [R2+0x90] ;  /* 0x0000900002087984 */ /* 0x000ea20000000c00 */
[-C--:B------:R-:W-:Y:S01]  /*17a0*/  FFMA R4, R6, R39.reuse, R4 ;  /* 0x0000002706047223 */ /* 0x080fe20000000004 */
[C---:B------:R-:W-:Y:S01]  /*17b0*/  FFMA R5, R30.reuse, R38, R5 ;  /* 0x000000261e057223 */ /* 0x040fe20000000005 */
[----:B------:R-:W-:Y:S01]  /*17c0*/  FFMA R29, R30, R39, R29 ;  /* 0x000000271e1d7223 */ /* 0x000fe2000000001d */
[C---:B-1----:R-:W-:Y:S01]  /*17d0*/  FFMA R50, R20.reuse, R15, R50 ;  /* 0x0000000f14327223 */ /* 0x042fe20000000032 */
[C---:B------:R-:W-:Y:S01]  /*17e0*/  FFMA R28, R15.reuse, R21, R13 ;  /* 0x000000150f1c7223 */ /* 0x040fe2000000000d */
[CC--:B------:R-:W-:Y:S01]  /*17f0*/  FFMA R30, R15.reuse, R22.reuse, R25 ;  /* 0x000000160f1e7223 */ /* 0x0c0fe20000000019 */
[----:B------:R-:W-:Y:S01]  /*1800*/  FFMA R38, R15, R23, R14 ;  /* 0x000000170f267223 */ /* 0x000fe2000000000e */
[CC--:B------:R-:W-:Y:S01]  /*1810*/  FFMA R39, R27.reuse, R22.reuse, R12 ;  /* 0x000000161b277223 */ /* 0x0c0fe2000000000c */
[C---:B------:R-:W-:Y:S01]  /*1820*/  FFMA R46, R20.reuse, R27, R46 ;  /* 0x0000001b142e7223 */ /* 0x040fe2000000002e */
[C---:B------:R-:W-:Y:S01]  /*1830*/  FFMA R47, R27.reuse, R21, R47 ;  /* 0x000000151b2f7223 */ /* 0x040fe2000000002f */
[----:B------:R-:W-:Y:S01]  /*1840*/  FFMA R45, R27, R23, R24 ;  /* 0x000000171b2d7223 */ /* 0x000fe20000000018 */
[----:B------:R-:W1:Y:S01]  /*1850*/  LDS.128 R12, [R2+0x110] ;  /* 0x00011000020c7984 */ /* 0x000e620000000c00 */
[CC--:B------:R-:W-:Y:S01]  /*1860*/  FFMA R53, R7.reuse, R22.reuse, R53 ;  /* 0x0000001607357223 */ /* 0x0c0fe20000000035 */
[C---:B------:R-:W-:Y:S01]  /*1870*/  FFMA R49, R20.reuse, R7, R49 ;  /* 0x0000000714317223 */ /* 0x040fe20000000031 */
[C---:B------:R-:W-:Y:S01]  /*1880*/  FFMA R51, R7.reuse, R21, R51 ;  /* 0x0000001507337223 */ /* 0x040fe20000000033 */
[----:B------:R-:W3:Y:S01]  /*1890*/  LDS.128 R24, [R2+0x190] ;  /* 0x0001900002187984 */ /* 0x000ee20000000c00 */
[----:B------:R-:W-:Y:S01]  /*18a0*/  FFMA R48, R7, R23, R4 ;  /* 0x0000001707307223 */ /* 0x000fe20000000004 */
[C---:B------:R-:W-:Y:S01]  /*18b0*/  FFMA R22, R31.reuse, R22, R5 ;  /* 0x000000161f167223 */ /* 0x040fe20000000005 */
[----:B------:R-:W-:Y:S01]  /*18c0*/  FFMA R20, R20, R31, R36 ;  /* 0x0000001f14147223 */ /* 0x000fe20000000024 */
[----:B------:R-:W4:Y:S01]  /*18d0*/  LDS.128 R4, [R44+0x280] ;  /* 0x000280002c047984 */ /* 0x000f220000000c00 */
[C---:B------:R-:W-:Y:S01]  /*18e0*/  FFMA R21, R31.reuse, R21, R37 ;  /* 0x000000151f157223 */ /* 0x040fe20000000025 */
[----:B------:R-:W-:Y:S01]  /*18f0*/  FFMA R29, R31, R23, R29 ;  /* 0x000000171f1d7223 */ /* 0x000fe2000000001d */
[C---:B0-----:R-:W-:Y:S01]  /*1900*/  FFMA R50, R32.reuse, R16, R50 ;  /* 0x0000001020327223 */ /* 0x041fe20000000032 */
[C---:B------:R-:W-:Y:S01]  /*1910*/  FFMA R28, R32.reuse, R17, R28 ;  /* 0x00000011201c7223 */ /* 0x040fe2000000001c */
[CC--:B------:R-:W-:Y:S01]  /*1920*/  FFMA R30, R32.reuse, R18.reuse, R30 ;  /* 0x00000012201e7223 */ /* 0x0c0fe2000000001e */
[----:B------:R-:W-:Y:S01]  /*1930*/  FFMA R32, R32, R19, R38 ;  /* 0x0000001320207223 */ /* 0x000fe20000000026 */
[C---:B--2---:R-:W-:Y:S01]  /*1940*/  FFMA R31, R8.reuse, R18, R39 ;  /* 0x00000012081f7223 */ /* 0x044fe20000000027 */
[CC--:B------:R-:W-:Y:S01]  /*1950*/  FFMA R46, R8.reuse, R16.reuse, R46 ;  /* 0x00000010082e7223 */ /* 0x0c0fe2000000002e */
[----:B------:R-:W0:Y:S01]  /*1960*/  LDS.128 R36, [R44+0x300] ;  /* 0x000300002c247984 */ /* 0x000e220000000c00 */
[C---:B------:R-:W-:Y:S01]  /*1970*/  FFMA R47, R8.reuse, R17, R47 ;  /* 0x00000011082f7223 */ /* 0x040fe2000000002f */
[----:B------:R-:W-:Y:S01]  /*1980*/  FFMA R45, R8, R19, R45 ;  /* 0x00000013082d7223 */ /* 0x000fe2000000002d */
[C---:B-1----:R-:W-:Y:S01]  /*1990*/  FFMA R49, R12.reuse, R16, R49 ;  /* 0x000000100c317223 */ /* 0x042fe20000000031 */
[C---:B------:R-:W-:Y:S01]  /*19a0*/  FFMA R51, R12.reuse, R17, R51 ;  /* 0x000000110c337223 */ /* 0x040fe20000000033 */
[C---:B------:R-:W-:Y:S01]  /*19b0*/  FFMA R53, R12.reuse, R18, R53 ;  /* 0x000000120c357223 */ /* 0x040fe20000000035 */
[----:B------:R-:W-:Y:S01]  /*19c0*/  FFMA R48, R12, R19, R48 ;  /* 0x000000130c307223 */ /* 0x000fe20000000030 */
[C---:B---3--:R-:W-:Y:S01]  /*19d0*/  FFMA R16, R24.reuse, R16, R20 ;  /* 0x0000001018107223 */ /* 0x048fe20000000014 */
[C---:B------:R-:W-:Y:S01]  /*19e0*/  FFMA R17, R24.reuse, R17, R21 ;  /* 0x0000001118117223 */ /* 0x040fe20000000015 */
[C---:B------:R-:W-:Y:S01]  /*19f0*/  FFMA R18, R24.reuse, R18, R22 ;  /* 0x0000001218127223 */ /* 0x040fe20000000016 */
[----:B------:R-:W-:Y:S01]  /*1a00*/  FFMA R29, R24, R19, R29 ;  /* 0x00000013181d7223 */ /* 0x000fe2000000001d */
[----:B------:R-:W1:Y:S01]  /*1a10*/  LDS.128 R20, [R44+0x380] ;  /* 0x000380002c147984 */ /* 0x000e620000000c00 */
[C---:B----4-:R-:W-:Y:S01]  /*1a20*/  FFMA R28, R33.reuse, R5, R28 ;  /* 0x00000005211c7223 */ /* 0x050fe2000000001c */
[-C--:B------:R-:W-:Y:S01]  /*1a30*/  FFMA R30, R33, R6.reuse, R30 ;  /* 0x00000006211e7223 */ /* 0x080fe2000000001e */
[-C--:B------:R-:W-:Y:S01]  /*1a40*/  FFMA R31, R9, R6.reuse, R31 ;  /* 0x00000006091f7223 */ /* 0x080fe2000000001f */
[----:B------:R-:W-:Y:S01]  /*1a50*/  FFMA R32, R33, R7, R32 ;  /* 0x0000000721207223 */ /* 0x000fe20000000020 */
[C---:B------:R-:W-:Y:S01]  /*1a60*/  FFMA R46, R4.reuse, R9, R46 ;  /* 0x00000009042e7223 */ /* 0x040fe2000000002e */
[C---:B------:R-:W-:Y:S01]  /*1a70*/  FFMA R47, R9.reuse, R5, R47 ;  /* 0x00000005092f7223 */ /* 0x040fe2000000002f */
[----:B------:R-:W-:Y:S01]  /*1a80*/  FFMA R45, R9, R7, R45 ;  /* 0x00000007092d7223 */ /* 0x000fe2000000002d */
[C---:B------:R-:W-:Y:S01]  /*1a90*/  FFMA R50, R4.reuse, R33, R50 ;  /* 0x0000002104327223 */ /* 0x040fe20000000032 */
[C---:B------:R-:W-:Y:S01]  /*1aa0*/  FFMA R49, R4.reuse, R13, R49 ;  /* 0x0000000d04317223 */ /* 0x040fe20000000031 */
[C---:B------:R-:W-:Y:S01]  /*1ab0*/  FFMA R51, R13.reuse, R5, R51 ;  /* 0x000000050d337223 */ /* 0x040fe20000000033 */
[CC--:B------:R-:W-:Y:S01]  /*1ac0*/  FFMA R53, R13.reuse, R6.reuse, R53 ;  /* 0x000000060d357223 */ /* 0x0c0fe20000000035 */
[----:B------:R-:W-:Y:S01]  /*1ad0*/  FFMA R48, R13, R7, R48 ;  /* 0x000000070d307223 */ /* 0x000fe20000000030 */
[----:B------:R-:W-:Y:S01]  /*1ae0*/  FFMA R4, R4, R25, R16 ;  /* 0x0000001904047223 */ /* 0x000fe20000000010 */
[C---:B------:R-:W-:Y:S01]  /*1af0*/  FFMA R5, R25.reuse, R5, R17 ;  /* 0x0000000519057223 */ /* 0x040fe20000000011 */
[C---:B------:R-:W-:Y:S01]  /*1b00*/  FFMA R8, R25.reuse, R6, R18 ;  /* 0x0000000619087223 */ /* 0x040fe20000000012 */
[----:B------:R-:W-:Y:S01]  /*1b10*/  FFMA R25, R25, R7, R29 ;  /* 0x0000000719197223 */ /* 0x000fe2000000001d */
[----:B------:R-:W-:Y:S01]  /*1b20*/  LDS.128 R16, [R44+0x400] ;  /* 0x000400002c107984 */ /* 0x000fe20000000c00 */
[C---:B0-----:R-:W-:Y:S01]  /*1b30*/  FFMA R9, R34.reuse, R37, R28 ;  /* 0x0000002522097223 */ /* 0x041fe2000000001c */
[-C--:B------:R-:W-:Y:S01]  /*1b40*/  FFMA R12, R34, R38.reuse, R30 ;  /* 0x00000026220c7223 */ /* 0x080fe2000000001e */
[----:B------:R-:W-:Y:S01]  /*1b50*/  FFMA R13, R10, R38, R31 ;  /* 0x000000260a0d7223 */ /* 0x000fe2000000001f */
[----:B------:R-:W-:Y:S01]  /*1b60*/  FFMA R32, R34, R39, R32 ;  /* 0x0000002722207223 */ /* 0x000fe20000000020 */
[----:B------:R-:W-:Y:S01]  /*1b70*/  FFMA R46, R36, R10, R46 ;  /* 0x0000000a242e7223 */ /* 0x000fe2000000002e */
[C---:B------:R-:W-:Y:S01]  /*1b80*/  FFMA R47, R10.reuse, R37, R47 ;  /* 0x000000250a2f7223 */ /* 0x040fe2000000002f */
[----:B------:R-:W-:Y:S01]  /*1b90*/  FFMA R45, R10, R39, R45 ;  /* 0x000000270a2d7223 */ /* 0x000fe2000000002d */
[----:B------:R-:W0:Y:S01]  /*1ba0*/  LDS.128 R28, [R2+0x20] ;  /* 0x00002000021c7984 */ /* 0x000e220000000c00 */
[C---:B------:R-:W-:Y:S01]  /*1bb0*/  FFMA R50, R36.reuse, R34, R50 ;  /* 0x0000002224327223 */ /* 0x040fe20000000032 */
[----:B------:R-:W-:Y:S01]  /*1bc0*/  FFMA R49, R36, R14, R49 ;  /* 0x0000000e24317223 */ /* 0x000fe20000000031 */
[C---:B------:R-:W-:Y:S01]  /*1bd0*/  FFMA R51, R14.reuse, R37, R51 ;  /* 0x000000250e337223 */ /* 0x040fe20000000033 */
[C---:B------:R-:W-:Y:S01]  /*1be0*/  FFMA R53, R14.reuse, R38, R53 ;  /* 0x000000260e357223 */ /* 0x040fe20000000035 */
[----:B------:R-:W-:Y:S01]  /*1bf0*/  FFMA R48, R14, R39, R48 ;  /* 0x000000270e307223 */ /* 0x000fe20000000030 */
[----:B------:R-:W-:Y:S01]  /*1c00*/  FFMA R36, R36, R26, R4 ;  /* 0x0000001a24247223 */ /* 0x000fe20000000004 */
[C---:B------:R-:W-:Y:S01]  /*1c10*/  FFMA R37, R26.reuse, R37, R5 ;  /* 0x000000251a257223 */ /* 0x040fe20000000005 */
[C---:B------:R-:W-:Y:S01]  /*1c20*/  FFMA R38, R26.reuse, R38, R8 ;  /* 0x000000261a267223 */ /* 0x040fe20000000008 */
[----:B------:R-:W-:Y:S01]  /*1c30*/  FFMA R25, R26, R39, R25 ;  /* 0x000000271a197223 */ /* 0x000fe20000000019 */
[----:B------:R-:W2:Y:S01]  /*1c40*/  LDS.128 R4, [R2+0xa0] ;  /* 0x0000a00002047984 */ /* 0x000ea20000000c00 */
[----:B-1----:R-:W-:Y:S01]  /*1c50*/  FFMA R24, R35, R21, R9 ;  /* 0x0000001523187223 */ /* 0x002fe20000000009 */
[C---:B------:R-:W-:Y:S01]  /*1c60*/  FFMA R46, R20.reuse, R11, R46 ;  /* 0x0000000b142e7223 */ /* 0x040fe2000000002e */
[C---:B------:R-:W-:Y:S01]  /*1c70*/  FFMA R47, R11.reuse, R21, R47 ;  /* 0x000000150b2f7223 */ /* 0x040fe2000000002f */
[CC--:B------:R-:W-:Y:S01]  /*1c80*/  FFMA R52, R11.reuse, R22.reuse, R13 ;  /* 0x000000160b347223 */ /* 0x0c0fe2000000000d */
[----:B------:R-:W-:Y:S01]  /*1c90*/  FFMA R45, R11, R23, R45 ;  /* 0x000000170b2d7223 */ /* 0x000fe2000000002d */
[C---:B------:R-:W-:Y:S01]  /*1ca0*/  FFMA R50, R20.reuse, R35, R50 ;  /* 0x0000002314327223 */ /* 0x040fe20000000032 */
[CC--:B------:R-:W-:Y:S01]  /*1cb0*/  FFMA R26, R35.reuse, R22.reuse, R12 ;  /* 0x00000016231a7223 */ /* 0x0c0fe2000000000c */
[----:B------:R-:W-:Y:S01]  /*1cc0*/  FFMA R39, R35, R23, R32 ;  /* 0x0000001723277223 */ /* 0x000fe20000000020 */
[----:B------:R-:W1:Y:S01]  /*1cd0*/  LDS.128 R8, [R2+0x120] ;  /* 0x0001200002087984 */ /* 0x000e620000000c00 */
[C---:B------:R-:W-:Y:S01]  /*1ce0*/  FFMA R49, R20.reuse, R15, R49 ;  /* 0x0000000f14317223 */ /* 0x040fe20000000031 */
[C---:B------:R-:W-:Y:S01]  /*1cf0*/  FFMA R51, R15.reuse, R21, R51 ;  /* 0x000000150f337223 */ /* 0x040fe20000000033 */
[CC--:B------:R-:W-:Y:S01]  /*1d00*/  FFMA R53, R15.reuse, R22.reuse, R53 ;  /* 0x000000160f357223 */ /* 0x0c0fe20000000035 */
[----:B------:R-:W3:Y:S01]  /*1d10*/  LDS.128 R32, [R2+0x1a0] ;  /* 0x0001a00002207984 */ /* 0x000ee20000000c00 */
[----:B------:R-:W-:Y:S01]  /*1d20*/  FFMA R48, R15, R23, R48 ;  /* 0x000000170f307223 */ /* 0x000fe20000000030 */
[----:B------:R-:W-:Y:S01]  /*1d30*/  FFMA R20, R20, R27, R36 ;  /* 0x0000001b14147223 */ /* 0x000fe20000000024 */
[C---:B------:R-:W-:Y:S01]  /*1d40*/  FFMA R21, R27.reuse, R21, R37 ;  /* 0x000000151b157223 */ /* 0x040fe20000000025 */
[----:B------:R-:W4:Y:S01]  /*1d50*/  LDS.128 R12, [R44+0x480] ;  /* 0x000480002c0c7984 */ /* 0x000f220000000c00 */
[C---:B------:R-:W-:Y:S01]  /*1d60*/  FFMA R22, R27.reuse, R22, R38 ;  /* 0x000000161b167223 */ /* 0x040fe20000000026 */
[----:B------:R-:W-:Y:S01]  /*1d70*/  FFMA R25, R27, R23, R25 ;  /* 0x000000171b197223 */ /* 0x000fe20000000019 */
[C---:B0-----:R-:W-:Y:S01]  /*1d80*/  FFMA R50, R28.reuse, R16, R50 ;  /* 0x000000101c327223 */ /* 0x041fe20000000032 */
[C---:B------:R-:W-:Y:S01]  /*1d90*/  FFMA R24, R28.reuse, R17, R24 ;  /* 0x000000111c187223 */ /* 0x040fe20000000018 */
[C---:B------:R-:W-:Y:S01]  /*1da0*/  FFMA R26, R28.reuse, R18, R26 ;  /* 0x000000121c1a7223 */ /* 0x040fe2000000001a */
[----:B------:R-:W-:-:S02]  /*1db0*/  FFMA R28, R28, R19, R39 ;  /* 0x000000131c1c7223 */ /* 0x000fc40000000027 */
[----:B------:R-:W0:Y:S01]  /*1dc0*/  LDS.128 R36, [R44+0x500] ;  /* 0x000500002c247984 */ /* 0x000e220000000c00 */
[C---:B--2---:R-:W-:Y:S01]  /*1dd0*/  FFMA R46, R4.reuse, R16, R46 ;  /* 0x00000010042e7223 */ /* 0x044fe2000000002e */
[C---:B------:R-:W-:Y:S01]  /*1de0*/  FFMA R47, R4.reuse, R17, R47 ;  /* 0x00000011042f7223 */ /* 0x040fe2000000002f */
        /* <DEDUP_REMOVED lines=13> */
[C---:B------:R-:W-:Y:S01]  /*1ec0*/  FFMA R46, R12.reuse, R5, R46 ;  /* 0x000000050c2e7223 */ /* 0x040fe2000000002e */
[C---:B------:R-:W-:Y:S01]  /*1ed0*/  FFMA R47, R5.reuse, R13, R47 ;  /* 0x0000000d052f7223 */ /* 0x040fe2000000002f */
[CC--:B------:R-:W-:Y:S01]  /*1ee0*/  FFMA R52, R5.reuse, R14.reuse, R52 ;  /* 0x0000000e05347223 */ /* 0x0c0fe20000000034 */
[----:B------:R-:W-:Y:S01]  /*1ef0*/  FFMA R45, R5, R15, R45 ;  /* 0x0000000f052d7223 */ /* 0x000fe2000000002d */
[C---:B------:R-:W-:Y:S01]  /*1f00*/  FFMA R49, R12.reuse, R9, R49 ;  /* 0x000000090c317223 */ /* 0x040fe20000000031 */
[C---:B------:R-:W-:Y:S01]  /*1f10*/  FFMA R51, R9.reuse, R13, R51 ;  /* 0x0000000d09337223 */ /* 0x040fe20000000033 */
[CC--:B------:R-:W-:Y:S01]  /*1f20*/  FFMA R53, R9.reuse, R14.reuse, R53 ;  /* 0x0000000e09357223 */ /* 0x0c0fe20000000035 */
[----:B------:R-:W-:Y:S01]  /*1f30*/  FFMA R48, R9, R15, R48 ;  /* 0x0000000f09307223 */ /* 0x000fe20000000030 */
[C---:B------:R-:W-:Y:S01]  /*1f40*/  FFMA R50, R12.reuse, R29, R50 ;  /* 0x0000001d0c327223 */ /* 0x040fe20000000032 */
[----:B------:R-:W-:Y:S01]  /*1f50*/  FFMA R12, R12, R33, R16 ;  /* 0x000000210c0c7223 */ /* 0x000fe20000000010 */
[C---:B------:R-:W-:Y:S01]  /*1f60*/  FFMA R13, R33.reuse, R13, R17 ;  /* 0x0000000d210d7223 */ /* 0x040fe20000000011 */
[C---:B------:R-:W-:Y:S01]  /*1f70*/  FFMA R4, R33.reuse, R14, R18 ;  /* 0x0000000e21047223 */ /* 0x040fe20000000012 */
[-C--:B------:R-:W-:Y:S01]  /*1f80*/  FFMA R33, R33, R15.reuse, R25 ;  /* 0x0000000f21217223 */ /* 0x080fe20000000019 */
[----:B------:R-:W-:Y:S01]  /*1f90*/  FFMA R28, R29, R15, R28 ;  /* 0x0000000f1d1c7223 */ /* 0x000fe2000000001c */
[----:B------:R-:W-:Y:S01]  /*1fa0*/  LDS.128 R16, [R2+0x30] ;  /* 0x0000300002107984 */ /* 0x000fe20000000c00 */
[CC--:B0-----:R-:W-:Y:S01]  /*1fb0*/  FFMA R5, R30.reuse, R37.reuse, R24 ;  /* 0x000000251e057223 */ /* 0x0c1fe20000000018 */
[----:B------:R-:W-:Y:S01]  /*1fc0*/  FFMA R8, R30, R38, R26 ;  /* 0x000000261e087223 */ /* 0x000fe2000000001a */
        /* <DEDUP_REMOVED lines=8> */
[C---:B------:R-:W-:Y:S01]  /*2050*/  FFMA R50, R36.reuse, R30, R50 ;  /* 0x0000001e24327223 */ /* 0x040fe20000000032 */
[----:B------:R-:W-:Y:S01]  /*2060*/  FFMA R36, R36, R34, R12 ;  /* 0x0000002224247223 */ /* 0x000fe2000000000c */
[C---:B------:R-:W-:Y:S01]  /*2070*/  FFMA R37, R34.reuse, R37, R13 ;  /* 0x0000002522257223 */ /* 0x040fe2000000000d */
[C---:B------:R-:W-:Y:S01]  /*2080*/  FFMA R38, R34.reuse, R38, R4 ;  /* 0x0000002622267223 */ /* 0x040fe20000000004 */
[-C--:B------:R-:W-:Y:S01]  /*2090*/  FFMA R33, R34, R39.reuse, R33 ;  /* 0x0000002722217223 */ /* 0x080fe20000000021 */
[----:B------:R-:W0:Y:S01]  /*20a0*/  LDS.128 R24, [R44+0x600] ;  /* 0x000600002c187984 */ /* 0x000e220000000c00 */
[----:B------:R-:W-:-:S03]  /*20b0*/  FFMA R28, R30, R39, R28 ;  /* 0x000000271e1c7223 */ /* 0x000fc6000000001c */
[----:B------:R-:W2:Y:S01]  /*20c0*/  LDS.128 R12, [R2+0xb0] ;  /* 0x0000b000020c7984 */ /* 0x000ea20000000c00 */
[C---:B-1----:R-:W-:Y:S01]  /*20d0*/  FFMA R32, R31.reuse, R21, R5 ;  /* 0x000000151f207223 */ /* 0x042fe20000000005 */
        /* <DEDUP_REMOVED lines=9> */
[----:B------:R-:W1:Y:S01]  /*2170*/  LDS.128 R4, [R2+0x130] ;  /* 0x0001300002047984 */ /* 0x000e620000000c00 */
[C---:B------:R-:W-:Y:S01]  /*2180*/  FFMA R50, R20.reuse, R31, R50 ;  /* 0x0000001f14327223 */ /* 0x040fe20000000032 */
[----:B------:R-:W-:Y:S01]  /*2190*/  FFMA R39, R31, R23, R28 ;  /* 0x000000171f277223 */ /* 0x000fe2000000001c */
[----:B------:R-:W-:Y:S01]  /*21a0*/  FFMA R36, R20, R35, R36 ;  /* 0x0000002314247223 */ /* 0x000fe20000000024 */
[----:B------:R-:W3:Y:S01]  /*21b0*/  LDS.128 R8, [R2+0x1b0] ;  /* 0x0001b00002087984 */ /* 0x000ee20000000c00 */
[C---:B------:R-:W-:Y:S01]  /*21c0*/  FFMA R37, R35.reuse, R21, R37 ;  /* 0x0000001523257223 */ /* 0x040fe20000000025 */
[C---:B------:R-:W-:Y:S01]  /*21d0*/  FFMA R38, R35.reuse, R22, R38 ;  /* 0x0000001623267223 */ /* 0x040fe20000000026 */
[----:B------:R-:W-:Y:S01]  /*21e0*/  FFMA R33, R35, R23, R33 ;  /* 0x0000001723217223 */ /* 0x000fe20000000021 */
[----:B------:R-:W4:Y:S04]  /*21f0*/  LDS.128 R28, [R44+0x680] ;  /* 0x000680002c1c7984 */ /* 0x000f280000000c00 */
[----:B------:R-:W5:Y:S01]  /*2200*/  LDS.128 R20, [R44+0x700] ;  /* 0x000700002c147984 */ /* 0x000f620000000c00 */
[C---:B0-----:R-:W-:Y:S01]  /*2210*/  FFMA R50, R16.reuse, R24, R50 ;  /* 0x0000001810327223 */ /* 0x041fe20000000032 */
[C---:B------:R-:W-:Y:S01]  /*2220*/  FFMA R32, R16.reuse, R25, R32 ;  /* 0x0000001910207223 */ /* 0x040fe20000000020 */
[C---:B------:R-:W-:Y:S01]  /*2230*/  FFMA R34, R16.reuse, R26, R34 ;  /* 0x0000001a10227223 */ /* 0x040fe20000000022 */
[----:B------:R-:W-:Y:S01]  /*2240*/  FFMA R39, R16, R27, R39 ;  /* 0x0000001b10277223 */ /* 0x000fe20000000027 */
        /* <DEDUP_REMOVED lines=12> */
[C---:B----4-:R-:W-:Y:S01]  /*2310*/  FFMA R50, R28.reuse, R17, R50 ;  /* 0x000000111c327223 */ /* 0x050fe20000000032 */
[----:B------:R-:W0:Y:S01]  /*2320*/  LDS.128 R24, [R44+0x780] ;  /* 0x000780002c187984 */ /* 0x000e220000000c00 */
        /* <DEDUP_REMOVED lines=11> */
[----:B------:R-:W-:Y:S01]  /*23e0*/  FFMA R28, R28, R9, R36 ;  /* 0x000000091c1c7223 */ /* 0x000fe20000000024 */
[C---:B------:R-:W-:Y:S01]  /*23f0*/  FFMA R29, R9.reuse, R29, R37 ;  /* 0x0000001d091d7223 */ /* 0x040fe20000000025 */
[C---:B------:R-:W-:Y:S01]  /*2400*/  FFMA R4, R9.reuse, R30, R38 ;  /* 0x0000001e09047223 */ /* 0x040fe20000000026 */
[----:B-----5:R-:W-:Y:S01]  /*2410*/  FFMA R50, R20, R18, R50 ;  /* 0x0000001214327223 */ /* 0x020fe20000000032 */
[C---:B------:R-:W-:Y:S01]  /*2420*/  FFMA R5, R18.reuse, R21, R32 ;  /* 0x0000001512057223 */ /* 0x040fe20000000020 */
[C---:B------:R-:W-:Y:S01]  /*2430*/  FFMA R8, R18.reuse, R22, R34 ;  /* 0x0000001612087223 */ /* 0x040fe20000000022 */
[----:B------:R-:W-:Y:S01]  /*2440*/  FFMA R9, R9, R31, R33 ;  /* 0x0000001f09097223 */ /* 0x000fe20000000021 */
[----:B------:R-:W-:Y:S01]  /*2450*/  FFMA R18, R18, R23, R39 ;  /* 0x0000001712127223 */ /* 0x000fe20000000027 */
[----:B------:R-:W-:Y:S01]  /*2460*/  FFMA R46, R20, R14, R46 ;  /* 0x0000000e142e7223 */ /* 0x000fe2000000002e */
[C---:B------:R-:W-:Y:S01]  /*2470*/  FFMA R47, R14.reuse, R21, R47 ;  /* 0x000000150e2f7223 */ /* 0x040fe2000000002f */
[C---:B------:R-:W-:Y:S01]  /*2480*/  FFMA R52, R14.reuse, R22, R52 ;  /* 0x000000160e347223 */ /* 0x040fe20000000034 */
[----:B------:R-:W-:Y:S01]  /*2490*/  FFMA R45, R14, R23, R45 ;  /* 0x000000170e2d7223 */ /* 0x000fe2000000002d */
[----:B------:R-:W-:Y:S01]  /*24a0*/  LDS.128 R36, [R2+0x40] ;  /* 0x0000400002247984 */ /* 0x000fe20000000c00 */
[----:B------:R-:W-:Y:S01]  /*24b0*/  FFMA R49, R20, R6, R49 ;  /* 0x0000000614317223 */ /* 0x000fe20000000031 */
[C---:B------:R-:W-:Y:S01]  /*24c0*/  FFMA R51, R6.reuse, R21, R51 ;  /* 0x0000001506337223 */ /* 0x040fe20000000033 */
[C---:B------:R-:W-:Y:S01]  /*24d0*/  FFMA R53, R6.reuse, R22, R53 ;  /* 0x0000001606357223 */ /* 0x040fe20000000035 */
[----:B------:R-:W1:Y:S01]  /*24e0*/  LDS.128 R32, [R44+0x800] ;  /* 0x000800002c207984 */ /* 0x000e620000000c00 */
[----:B------:R-:W-:Y:S01]  /*24f0*/  FFMA R48, R6, R23, R48 ;  /* 0x0000001706307223 */ /* 0x000fe20000000030 */
[----:B------:R-:W-:Y:S01]  /*2500*/  FFMA R20, R20, R10, R28 ;  /* 0x0000000a14147223 */ /* 0x000fe2000000001c */
[C---:B------:R-:W-:Y:S01]  /*2510*/  FFMA R21, R10.reuse, R21, R29 ;  /* 0x000000150a157223 */ /* 0x040fe2000000001d */
[C---:B------:R-:W-:Y:S01]  /*2520*/  FFMA R22, R10.reuse, R22, R4 ;  /* 0x000000160a167223 */ /* 0x040fe20000000004 */
[----:B------:R-:W-:Y:S01]  /*2530*/  FFMA R9, R10, R23, R9 ;  /* 0x000000170a097223 */ /* 0x000fe20000000009 */
[----:B------:R-:W2:Y:S01]  /*2540*/  LDS.128 R28, [R2+0xc0] ;  /* 0x0000c000021c7984 */ /* 0x000ea20000000c00 */
[C---:B0-----:R-:W-:Y:S01]  /*2550*/  FFMA R46, R24.reuse, R15, R46 ;  /* 0x0000000f182e7223 */ /* 0x041fe2000000002e */
[C---:B------:R-:W-:Y:S01]  /*2560*/  FFMA R47, R15.reuse, R25, R47 ;  /* 0x000000190f2f7223 */ /* 0x040fe2000000002f */
[CC--:B------:R-:W-:Y:S01]  /*2570*/  FFMA R52, R15.reuse, R26.reuse, R52 ;  /* 0x0000001a0f347223 */ /* 0x0c0fe20000000034 */
[----:B------:R-:W-:Y:S01]  /*2580*/  FFMA R45, R15, R27, R45 ;  /* 0x0000001b0f2d7223 */ /* 0x000fe2000000002d */
[----:B------:R-:W-:Y:S01]  /*2590*/  FFMA R10, R19, R25, R5 ;  /* 0x00000019130a7223 */ /* 0x000fe20000000005 */
[----:B------:R-:W0:Y:S01]  /*25a0*/  LDS.128 R12, [R2+0x140] ;  /* 0x00014000020c7984 */ /* 0x000e220000000c00 */
[C---:B------:R-:W-:Y:S01]  /*25b0*/  FFMA R49, R24.reuse, R7, R49 ;  /* 0x0000000718317223 */ /* 0x040fe20000000031 */
[C---:B------:R-:W-:Y:S01]  /*25c0*/  FFMA R51, R7.reuse, R25, R51 ;  /* 0x0000001907337223 */ /* 0x040fe20000000033 */
[CC--:B------:R-:W-:Y:S01]  /*25d0*/  FFMA R53, R7.reuse, R26.reuse, R53 ;  /* 0x0000001a07357223 */ /* 0x0c0fe20000000035 */
[----:B------:R-:W-:Y:S01]  /*25e0*/  FFMA R48, R7, R27, R48 ;  /* 0x0000001b07307223 */ /* 0x000fe20000000030 */
[CC--:B------:R-:W-:Y:S01]  /*25f0*/  FFMA R8, R19.reuse, R26.reuse, R8 ;  /* 0x0000001a13087223 */ /* 0x0c0fe20000000008 */
[----:B------:R-:W3:Y:S01]  /*2600*/  LDS.128 R4, [R2+0x1c0] ;  /* 0x0001c00002047984 */ /* 0x000ee20000000c00 */
[C---:B------:R-:W-:Y:S01]  /*2610*/  FFMA R50, R24.reuse, R19, R50 ;  /* 0x0000001318327223 */ /* 0x040fe20000000032 */
[----:B------:R-:W-:Y:S01]  /*2620*/  FFMA R23, R19, R27, R18 ;  /* 0x0000001b13177223 */ /* 0x000fe20000000012 */
[----:B------:R-:W-:Y:S01]  /*2630*/  FFMA R20, R24, R11, R20 ;  /* 0x0000000b18147223 */ /* 0x000fe20000000014 */
[----:B------:R-:W4:Y:S01]  /*2640*/  LDS.128 R16, [R44+0x880] ;  /* 0x000880002c107984 */ /* 0x000f220000000c00 */
[C---:B------:R-:W-:Y:S01]  /*2650*/  FFMA R21, R11.reuse, R25, R21 ;  /* 0x000000190b157223 */ /* 0x040fe20000000015 */
[C---:B------:R-:W-:Y:S01]  /*2660*/  FFMA R22, R11.reuse, R26, R22 ;  /* 0x0000001a0b167223 */ /* 0x040fe20000000016 */
[----:B------:R-:W-:Y:S01]  /*2670*/  FFMA R27, R11, R27, R9 ;  /* 0x0000001b0b1b7223 */ /* 0x000fe20000000009 */
[C---:B-1----:R-:W-:Y:S01]  /*2680*/  FFMA R24, R36.reuse, R33, R10 ;  /* 0x0000002124187223 */ /* 0x042fe2000000000a */
[C---:B------:R-:W-:Y:S01]  /*2690*/  FFMA R25, R36.reuse, R34, R8 ;  /* 0x0000002224197223 */ /* 0x040fe20000000008 */
[CC--:B------:R-:W-:Y:S01]  /*26a0*/  FFMA R50, R36.reuse, R32.reuse, R50 ;  /* 0x0000002024327223 */ /* 0x0c0fe20000000032 */
[----:B------:R-:W1:Y:S01]  /*26b0*/  LDS.128 R8, [R44+0x900] ;  /* 0x000900002c087984 */ /* 0x000e620000000c00 */
[----:B------:R-:W-:Y:S01]  /*26c0*/  FFMA R36, R36, R35, R23 ;  /* 0x0000002324247223 */ /* 0x000fe20000000017 */
[C---:B--2---:R-:W-:Y:S01]  /*26d0*/  FFMA R46, R28.reuse, R32, R46 ;  /* 0x000000201c2e7223 */ /* 0x044fe2000000002e */
[C---:B------:R-:W-:Y:S01]  /*26e0*/  FFMA R47, R28.reuse, R33, R47 ;  /* 0x000000211c2f7223 */ /* 0x040fe2000000002f */
[C---:B------:R-:W-:Y:S01]  /*26f0*/  FFMA R52, R28.reuse, R34, R52 ;  /* 0x000000221c347223 */ /* 0x040fe20000000034 */
[----:B------:R-:W-:Y:S01]  /*2700*/  FFMA R45, R28, R35, R45 ;  /* 0x000000231c2d7223 */ /* 0x000fe2000000002d */
[C---:B0-----:R-:W-:Y:S01]  /*2710*/  FFMA R49, R12.reuse, R32, R49 ;  /* 0x000000200c317223 */ /* 0x041fe20000000031 */
[C---:B------:R-:W-:Y:S01]  /*2720*/  FFMA R51, R12.reuse, R33, R51 ;  /* 0x000000210c337223 */ /* 0x040fe20000000033 */
[C---:B------:R-:W-:Y:S01]  /*2730*/  FFMA R53, R12.reuse, R34, R53 ;  /* 0x000000220c357223 */ /* 0x040fe20000000035 */
[----:B------:R-:W-:Y:S01]  /*2740*/  FFMA R48, R12, R35, R48 ;  /* 0x000000230c307223 */ /* 0x000fe20000000030 */
[C---:B---3--:R-:W-:Y:S01]  /*2750*/  FFMA R32, R4.reuse, R32, R20 ;  /* 0x0000002004207223 */ /* 0x048fe20000000014 */
[C---:B------:R-:W-:Y:S01]  /*2760*/  FFMA R33, R4.reuse, R33, R21 ;  /* 0x0000002104217223 */ /* 0x040fe20000000015 */
[C---:B------:R-:W-:Y:S01]  /*2770*/  FFMA R34, R4.reuse, R34, R22 ;  /* 0x0000002204227223 */ /* 0x040fe20000000016 */
[----:B------:R-:W-:Y:S01]  /*2780*/  FFMA R27, R4, R35, R27 ;  /* 0x00000023041b7223 */ /* 0x000fe2000000001b */
[----:B------:R-:W0:Y:S01]  /*2790*/  LDS.128 R20, [R44+0x980] ;  /* 0x000980002c147984 */ /* 0x000e220000000c00 */
        /* <DEDUP_REMOVED lines=8> */
[----:B------:R-:W-:Y:S01]  /*2820*/  FFMA R4, R16, R5, R32 ;  /* 0x0000000510047223 */ /* 0x000fe20000000020 */
[C---:B------:R-:W-:Y:S01]  /*2830*/  FFMA R13, R5.reuse, R17, R33 ;  /* 0x00000011050d7223 */ /* 0x040fe20000000021 */
[CC--:B------:R-:W-:Y:S01]  /*2840*/  FFMA R12, R5.reuse, R18.reuse, R34 ;  /* 0x00000012050c7223 */ /* 0x0c0fe20000000022 */
[-C--:B------:R-:W-:Y:S01]  /*2850*/  FFMA R5, R5, R19.reuse, R27 ;  /* 0x0000001305057223 */ /* 0x080fe2000000001b */
[CC--:B------:R-:W-:Y:S01]  /*2860*/  FFMA R25, R37.reuse, R18.reuse, R25 ;  /* 0x0000001225197223 */ /* 0x0c0fe20000000019 */
[----:B------:R-:W-:Y:S01]  /*2870*/  FFMA R36, R37, R19, R36 ;  /* 0x0000001325247223 */ /* 0x000fe20000000024 */
[C---:B------:R-:W-:Y:S01]  /*2880*/  FFMA R52, R29.reuse, R18, R52 ;  /* 0x000000121d347223 */ /* 0x040fe20000000034 */
[----:B-1----:R-:W-:Y:S01]  /*2890*/  FFMA R49, R8, R14, R49 ;  /* 0x0000000e08317223 */ /* 0x002fe20000000031 */
[C---:B------:R-:W-:Y:S01]  /*28a0*/  FFMA R51, R14.reuse, R9, R51 ;  /* 0x000000090e337223 */ /* 0x040fe20000000033 */
[C---:B------:R-:W-:Y:S01]  /*28b0*/  FFMA R53, R14.reuse, R10, R53 ;  /* 0x0000000a0e357223 */ /* 0x040fe20000000035 */
[----:B------:R-:W-:Y:S01]  /*28c0*/  FFMA R48, R14, R11, R48 ;  /* 0x0000000b0e307223 */ /* 0x000fe20000000030 */
[----:B------:R-:W-:Y:S01]  /*28d0*/  FFMA R45, R29, R19, R45 ;  /* 0x000000131d2d7223 */ /* 0x000fe2000000002d */
[----:B------:R-:W-:Y:S01]  /*28e0*/  FFMA R50, R8, R38, R50 ;  /* 0x0000002608327223 */ /* 0x000fe20000000032 */
[-C--:B------:R-:W-:Y:S01]  /*28f0*/  FFMA R28, R38, R9.reuse, R24 ;  /* 0x00000009261c7223 */ /* 0x080fe20000000018 */
[----:B------:R-:W-:Y:S01]  /*2900*/  FFMA R46, R8, R30, R46 ;  /* 0x0000001e082e7223 */ /* 0x000fe2000000002e */
[-C--:B------:R-:W-:Y:S01]  /*2910*/  FFMA R47, R30, R9.reuse, R47 ;  /* 0x000000091e2f7223 */ /* 0x080fe2000000002f */
[----:B------:R-:W-:Y:S01]  /*2920*/  FFMA R14, R8, R6, R4 ;  /* 0x00000006080e7223 */ /* 0x000fe20000000004 */
[C---:B------:R-:W-:Y:S01]  /*2930*/  FFMA R13, R6.reuse, R9, R13 ;  /* 0x00000009060d7223 */ /* 0x040fe2000000000d */
[----:B------:R-:W-:Y:S01]  /*2940*/  LDS.128 R32, [R2+0x50] ;  /* 0x0000500002207984 */ /* 0x000fe20000000c00 */
[CC--:B------:R-:W-:Y:S01]  /*2950*/  FFMA R4, R6.reuse, R10.reuse, R12 ;  /* 0x0000000a06047223 */ /* 0x0c0fe2000000000c */
[-C--:B------:R-:W-:Y:S01]  /*2960*/  FFMA R5, R6, R11.reuse, R5 ;  /* 0x0000000b06057223 */ /* 0x080fe20000000005 */
[CC--:B------:R-:W-:Y:S01]  /*2970*/  FFMA R29, R38.reuse, R10.reuse, R25 ;  /* 0x0000000a261d7223 */ /* 0x0c0fe20000000019 */
[----:B------:R-:W1:Y:S01]  /*2980*/  LDS.128 R16, [R44+0xa00] ;  /* 0x000a00002c107984 */ /* 0x000e620000000c00 */
[-C--:B------:R-:W-:Y:S01]  /*2990*/  FFMA R36, R38, R11.reuse, R36 ;  /* 0x0000000b26247223 */ /* 0x080fe20000000024 */
[C---:B------:R-:W-:Y:S01]  /*29a0*/  FFMA R52, R30.reuse, R10, R52 ;  /* 0x0000000a1e347223 */ /* 0x040fe20000000034 */
[----:B------:R-:W-:Y:S01]  /*29b0*/  FFMA R45, R30, R11, R45 ;  /* 0x0000000b1e2d7223 */ /* 0x000fe2000000002d */
[----:B------:R-:W2:Y:S04]  /*29c0*/  LDS.128 R24, [R2+0xd0] ;  /* 0x0000d00002187984 */ /* 0x000ea80000000c00 */
[----:B------:R-:W3:Y:S01]  /*29d0*/  LDS.128 R8, [R2+0x150] ;  /* 0x0001500002087984 */ /* 0x000ee20000000c00 */
[C---:B0-----:R-:W-:Y:S01]  /*29e0*/  FFMA R50, R20.reuse, R39, R50 ;  /* 0x0000002714327223 */ /* 0x041fe20000000032 */
[----:B------:R-:W-:Y:S01]  /*29f0*/  FFMA R6, R39, R21, R28 ;  /* 0x0000001527067223 */ /* 0x000fe2000000001c */
[C---:B------:R-:W-:Y:S01]  /*2a00*/  FFMA R46, R20.reuse, R31, R46 ;  /* 0x0000001f142e7223 */ /* 0x040fe2000000002e */
[----:B------:R-:W-:Y:S01]  /*2a10*/  FFMA R47, R31, R21, R47 ;  /* 0x000000151f2f7223 */ /* 0x000fe2000000002f */
[C---:B------:R-:W-:Y:S01]  /*2a20*/  FFMA R49, R20.reuse, R15, R49 ;  /* 0x0000000f14317223 */ /* 0x040fe20000000031 */
[C---:B------:R-:W-:Y:S01]  /*2a30*/  FFMA R51, R15.reuse, R21, R51 ;  /* 0x000000150f337223 */ /* 0x040fe20000000033 */
[CC--:B------:R-:W-:Y:S01]  /*2a40*/  FFMA R53, R15.reuse, R22.reuse, R53 ;  /* 0x000000160f357223 */ /* 0x0c0fe20000000035 */
[----:B------:R-:W-:Y:S01]  /*2a50*/  FFMA R48, R15, R23, R48 ;  /* 0x000000170f307223 */ /* 0x000fe20000000030 */
[----:B------:R-:W-:Y:S01]  /*2a60*/  FFMA R20, R20, R7, R14 ;  /* 0x0000000714147223 */ /* 0x000fe2000000000e */
[----:B------:R-:W-:Y:S01]  /*2a70*/  FFMA R21, R7, R21, R13 ;  /* 0x0000001507157223 */ /* 0x000fe2000000000d */
[-C--:B------:R-:W-:Y:S01]  /*2a80*/  FFMA R37, R39, R22.reuse, R29 ;  /* 0x0000001627257223 */ /* 0x080fe2000000001d */
[----:B------:R-:W0:Y:S01]  /*2a90*/  LDS.128 R12, [R2+0x1d0] ;  /* 0x0001d000020c7984 */ /* 0x000e220000000c00 */
[CC--:B------:R-:W-:Y:S01]  /*2aa0*/  FFMA R52, R31.reuse, R22.reuse, R52 ;  /* 0x000000161f347223 */ /* 0x0c0fe20000000034 */
[-C--:B------:R-:W-:Y:S01]  /*2ab0*/  FFMA R45, R31, R23.reuse, R45 ;  /* 0x000000171f2d7223 */ /* 0x080fe2000000002d */
[-C--:B------:R-:W-:Y:S01]  /*2ac0*/  FFMA R36, R39, R23.reuse, R36 ;  /* 0x0000001727247223 */ /* 0x080fe20000000024 */
[----:B------:R-:W4:Y:S01]  /*2ad0*/  LDS.128 R28, [R44+0xa80] ;  /* 0x000a80002c1c7984 */ /* 0x000f220000000c00 */
[C---:B------:R-:W-:Y:S01]  /*2ae0*/  FFMA R38, R7.reuse, R23, R5 ;  /* 0x0000001707267223 */ /* 0x040fe20000000005 */
[----:B------:R-:W-:Y:S01]  /*2af0*/  FFMA R22, R7, R22, R4 ;  /* 0x0000001607167223 */ /* 0x000fe20000000004 */
[C---:B-1----:R-:W-:Y:S01]  /*2b00*/  FFMA R23, R32.reuse, R17, R6 ;  /* 0x0000001120177223 */ /* 0x042fe20000000006 */
[C---:B------:R-:W-:Y:S01]  /*2b10*/  FFMA R50, R32.reuse, R16, R50 ;  /* 0x0000001020327223 */ /* 0x040fe20000000032 */
[----:B------:R-:W1:Y:S01]  /*2b20*/  LDS.128 R4, [R44+0xb00] ;  /* 0x000b00002c047984 */ /* 0x000e620000000c00 */
[C---:B------:R-:W-:Y:S01]  /*2b30*/  FFMA R37, R32.reuse, R18, R37 ;  /* 0x0000001220257223 */ /* 0x040fe20000000025 */
[----:B------:R-:W-:Y:S01]  /*2b40*/  FFMA R36, R32, R19, R36 ;  /* 0x0000001320247223 */ /* 0x000fe20000000024 */
[C---:B--2---:R-:W-:Y:S01]  /*2b50*/  FFMA R46, R24.reuse, R16, R46 ;  /* 0x00000010182e7223 */ /* 0x044fe2000000002e */
[C---:B------:R-:W-:Y:S01]  /*2b60*/  FFMA R47, R24.reuse, R17, R47 ;  /* 0x00000011182f7223 */ /* 0x040fe2000000002f */
[C---:B------:R-:W-:Y:S01]  /*2b70*/  FFMA R52, R24.reuse, R18, R52 ;  /* 0x0000001218347223 */ /* 0x040fe20000000034 */
[----:B------:R-:W-:Y:S01]  /*2b80*/  FFMA R45, R24, R19, R45 ;  /* 0x00000013182d7223 */ /* 0x000fe2000000002d */
[C---:B---3--:R-:W-:Y:S01]  /*2b90*/  FFMA R49, R8.reuse, R16, R49 ;  /* 0x0000001008317223 */ /* 0x048fe20000000031 */
[C---:B------:R-:W-:Y:S01]  /*2ba0*/  FFMA R51, R8.reuse, R17, R51 ;  /* 0x0000001108337223 */ /* 0x040fe20000000033 */
[C---:B------:R-:W-:Y:S01]  /*2bb0*/  FFMA R53, R8.reuse, R18, R53 ;  /* 0x0000001208357223 */ /* 0x040fe20000000035 */
[----:B------:R-:W-:Y:S01]  /*2bc0*/  FFMA R48, R8, R19, R48 ;  /* 0x0000001308307223 */ /* 0x000fe20000000030 */
[C---:B0-----:R-:W-:Y:S01]  /*2bd0*/  FFMA R20, R12.reuse, R16, R20 ;  /* 0x000000100c147223 */ /* 0x041fe20000000014 */
[C---:B------:R-:W-:Y:S01]  /*2be0*/  FFMA R21, R12.reuse, R17, R21 ;  /* 0x000000110c157223 */ /* 0x040fe20000000015 */
[C---:B------:R-:W-:Y:S01]  /*2bf0*/  FFMA R22, R12.reuse, R18, R22 ;  /* 0x000000120c167223 */ /* 0x040fe20000000016 */
[----:B------:R-:W-:Y:S01]  /*2c00*/  FFMA R38, R12, R19, R38 ;  /* 0x000000130c267223 */ /* 0x000fe20000000026 */
[C---:B----4-:R-:W-:Y:S01]  /*2c10*/  FFMA R50, R28.reuse, R33, R50 ;  /* 0x000000211c327223 */ /* 0x050fe20000000032 */
[----:B------:R-:W0:Y:S01]  /*2c20*/  LDS.128 R16, [R44+0xb80] ;  /* 0x000b80002c107984 */ /* 0x000e220000000c00 */
[C---:B------:R-:W-:Y:S01]  /*2c30*/  FFMA R46, R28.reuse, R25, R46 ;  /* 0x000000191c2e7223 */ /* 0x040fe2000000002e */
[C---:B------:R-:W-:Y:S01]  /*2c40*/  FFMA R49, R28.reuse, R9, R49 ;  /* 0x000000091c317223 */ /* 0x040fe20000000031 */
[C---:B------:R-:W-:Y:S01]  /*2c50*/  FFMA R51, R9.reuse, R29, R51 ;  /* 0x0000001d09337223 */ /* 0x040fe20000000033 */
[CC--:B------:R-:W-:Y:S01]  /*2c60*/  FFMA R53, R9.reuse, R30.reuse, R53 ;  /* 0x0000001e09357223 */ /* 0x0c0fe20000000035 */
[----:B------:R-:W-:Y:S01]  /*2c70*/  FFMA R48, R9, R31, R48 ;  /* 0x0000001f09307223 */ /* 0x000fe20000000030 */
[----:B------:R-:W-:Y:S01]  /*2c80*/  FFMA R28, R28, R13, R20 ;  /* 0x0000000d1c1c7223 */ /* 0x000fe20000000014 */
[C---:B------:R-:W-:Y:S01]  /*2c90*/  FFMA R23, R33.reuse, R29, R23 ;  /* 0x0000001d21177223 */ /* 0x040fe20000000017 */
[CC--:B------:R-:W-:Y:S01]  /*2ca0*/  FFMA R37, R33.reuse, R30.reuse, R37 ;  /* 0x0000001e21257223 */ /* 0x0c0fe20000000025 */
[----:B------:R-:W-:Y:S01]  /*2cb0*/  FFMA R36, R33, R31, R36 ;  /* 0x0000001f21247223 */ /* 0x000fe20000000024 */
[C---:B------:R-:W-:Y:S01]  /*2cc0*/  FFMA R47, R25.reuse, R29, R47 ;  /* 0x0000001d192f7223 */ /* 0x040fe2000000002f */
[CC--:B------:R-:W-:Y:S01]  /*2cd0*/  FFMA R52, R25.reuse, R30.reuse, R52 ;  /* 0x0000001e19347223 */ /* 0x0c0fe20000000034 */
[----:B------:R-:W-:Y:S01]  /*2ce0*/  FFMA R45, R25, R31, R45 ;  /* 0x0000001f192d7223 */ /* 0x000fe2000000002d */
[C---:B------:R-:W-:Y:S01]  /*2cf0*/  FFMA R8, R13.reuse, R29, R21 ;  /* 0x0000001d0d087223 */ /* 0x040fe20000000015 */
[C---:B------:R-:W-:Y:S01]  /*2d00*/  FFMA R9, R13.reuse, R30, R22 ;  /* 0x0000001e0d097223 */ /* 0x040fe20000000016 */
[----:B------:R-:W-:Y:S01]  /*2d10*/  FFMA R13, R13, R31, R38 ;  /* 0x0000001f0d0d7223 */ /* 0x000fe20000000026 */
[----:B-1----:R-:W-:Y:S01]  /*2d20*/  FFMA R49, R4, R10, R49 ;  /* 0x0000000a04317223 */ /* 0x002fe20000000031 */
[C---:B------:R-:W-:Y:S01]  /*2d30*/  FFMA R51, R10.reuse, R5, R51 ;  /* 0x000000050a337223 */ /* 0x040fe20000000033 */
[C---:B------:R-:W-:Y:S01]  /*2d40*/  FFMA R53, R10.reuse, R6, R53 ;  /* 0x000000060a357223 */ /* 0x040fe20000000035 */
[----:B------:R-:W-:Y:S01]  /*2d50*/  FFMA R48, R10, R7, R48 ;  /* 0x000000070a307223 */ /* 0x000fe20000000030 */
[C---:B------:R-:W-:Y:S01]  /*2d60*/  FFMA R50, R4.reuse, R34, R50 ;  /* 0x0000002204327223 */ /* 0x040fe20000000032 */
[C---:B------:R-:W-:Y:S01]  /*2d70*/  FFMA R46, R4.reuse, R26, R46 ;  /* 0x0000001a042e7223 */ /* 0x040fe2000000002e */
[----:B------:R-:W-:Y:S01]  /*2d80*/  FFMA R10, R4, R14, R28 ;  /* 0x0000000e040a7223 */ /* 0x000fe2000000001c */
[C---:B------:R-:W-:Y:S01]  /*2d90*/  FFMA R12, R34.reuse, R5, R23 ;  /* 0x00000005220c7223 */ /* 0x040fe20000000017 */
[CC--:B------:R-:W-:Y:S01]  /*2da0*/  FFMA R24, R34.reuse, R6.reuse, R37 ;  /* 0x0000000622187223 */ /* 0x0c0fe20000000025 */
[----:B------:R-:W-:Y:S01]  /*2db0*/  FFMA R34, R34, R7, R36 ;  /* 0x0000000722227223 */ /* 0x000fe20000000024 */
[C---:B------:R-:W-:Y:S01]  /*2dc0*/  FFMA R47, R26.reuse, R5, R47 ;  /* 0x000000051a2f7223 */ /* 0x040fe2000000002f */
[CC--:B------:R-:W-:Y:S01]  /*2dd0*/  FFMA R52, R26.reuse, R6.reuse, R52 ;  /* 0x000000061a347223 */ /* 0x0c0fe20000000034 */
[----:B------:R-:W-:Y:S01]  /*2de0*/  FFMA R45, R26, R7, R45 ;  /* 0x000000071a2d7223 */ /* 0x000fe2000000002d */
[----:B------:R-:W-:Y:S01]  /*2df0*/  LDS.128 R36, [R2+0x60] ;  /* 0x0000600002247984 */ /* 0x000fe20000000c00 */
[C---:B------:R-:W-:Y:S01]  /*2e00*/  FFMA R25, R14.reuse, R5, R8 ;  /* 0x000000050e197223 */ /* 0x040fe20000000008 */
[C---:B------:R-:W-:Y:S01]  /*2e10*/  FFMA R26, R14.reuse, R6, R9 ;  /* 0x000000060e1a7223 */ /* 0x040fe20000000009 */
[----:B------:R-:W-:Y:S01]  /*2e20*/  FFMA R14, R14, R7, R13 ;  /* 0x000000070e0e7223 */ /* 0x000fe2000000000d */
[----:B------:R-:W1:Y:S04]  /*2e30*/  LDS.128 R20, [R44+0xc00] ;  /* 0x000c00002c147984 */ /* 0x000e680000000c00 */
[----:B------:R-:W2:Y:S01]  /*2e40*/  LDS.128 R28, [R2+0xe0] ;  /* 0x0000e000021c7984 */ /* 0x000ea20000000c00 */
[C---:B0-----:R-:W-:Y:S01]  /*2e50*/  FFMA R50, R16.reuse, R35, R50 ;  /* 0x0000002310327223 */ /* 0x041fe20000000032 */
[C---:B------:R-:W-:Y:S01]  /*2e60*/  FFMA R46, R16.reuse, R27, R46 ;  /* 0x0000001b102e7223 */ /* 0x040fe2000000002e */
[C---:B------:R-:W-:Y:S01]  /*2e70*/  FFMA R49, R16.reuse, R11, R49 ;  /* 0x0000000b10317223 */ /* 0x040fe20000000031 */
[----:B------:R-:W0:Y:S01]  /*2e80*/  LDS.128 R4, [R2+0x160] ;  /* 0x0001600002047984 */ /* 0x000e220000000c00 */
[C---:B------:R-:W-:Y:S01]  /*2e90*/  FFMA R51, R11.reuse, R17, R51 ;  /* 0x000000110b337223 */ /* 0x040fe20000000033 */
[CC--:B------:R-:W-:Y:S01]  /*2ea0*/  FFMA R53, R11.reuse, R18.reuse, R53 ;  /* 0x000000120b357223 */ /* 0x0c0fe20000000035 */
[----:B------:R-:W-:Y:S01]  /*2eb0*/  FFMA R48, R11, R19, R48 ;  /* 0x000000130b307223 */ /* 0x000fe20000000030 */
[----:B------:R-:W-:Y:S01]  /*2ec0*/  FFMA R16, R16, R15, R10 ;  /* 0x0000000f10107223 */ /* 0x000fe2000000000a */
[CC--:B------:R-:W-:Y:S01]  /*2ed0*/  FFMA R12, R35.reuse, R17.reuse, R12 ;  /* 0x00000011230c7223 */ /* 0x0c0fe2000000000c */
[----:B------:R-:W3:Y:S01]  /*2ee0*/  LDS.128 R8, [R2+0x1e0] ;  /* 0x0001e00002087984 */ /* 0x000ee20000000c00 */
[-C--:B------:R-:W-:Y:S01]  /*2ef0*/  FFMA R13, R35, R18.reuse, R24 ;  /* 0x00000012230d7223 */ /* 0x080fe20000000018 */
[C---:B------:R-:W-:Y:S01]  /*2f00*/  FFMA R47, R27.reuse, R17, R47 ;  /* 0x000000111b2f7223 */ /* 0x040fe2000000002f */
[CC--:B------:R-:W-:Y:S01]  /*2f10*/  FFMA R52, R27.reuse, R18.reuse, R52 ;  /* 0x000000121b347223 */ /* 0x0c0fe20000000034 */
[----:B------:R-:W-:Y:S01]  /*2f20*/  FFMA R45, R27, R19, R45 ;  /* 0x000000131b2d7223 */ /* 0x000fe2000000002d */
[C---:B------:R-:W-:Y:S01]  /*2f30*/  FFMA R17, R15.reuse, R17, R25 ;  /* 0x000000110f117223 */ /* 0x040fe20000000019 */
[----:B------:R-:W-:Y:S01]  /*2f40*/  FFMA R18, R15, R18, R26 ;  /* 0x000000120f127223 */ /* 0x000fe2000000001a */
[-C--:B------:R-:W-:Y:S01]  /*2f50*/  FFMA R34, R35, R19.reuse, R34 ;  /* 0x0000001323227223 */ /* 0x080fe20000000022 */
[----:B------:R-:W4:Y:S01]  /*2f60*/  LDS.128 R24, [R44+0xc80] ;  /* 0x000c80002c187984 */ /* 0x000f220000000c00 */
[----:B------:R-:W-:Y:S01]  /*2f70*/  FFMA R19, R15, R19, R14 ;  /* 0x000000130f137223 */ /* 0x000fe2000000000e */
[CC--:B-1----:R-:W-:Y:S01]  /*2f80*/  FFMA R32, R36.reuse, R21.reuse, R12 ;  /* 0x0000001524207223 */ /* 0x0c2fe2000000000c */
[C---:B------:R-:W-:Y:S01]  /*2f90*/  FFMA R33, R36.reuse, R22, R13 ;  /* 0x0000001624217223 */ /* 0x040fe2000000000d */
[-C--:B------:R-:W-:Y:S01]  /*2fa0*/  FFMA R50, R36, R20.reuse, R50 ;  /* 0x0000001424327223 */ /* 0x080fe20000000032 */
[----:B------:R-:W1:Y:S01]  /*2fb0*/  LDS.128 R12, [R44+0xd00] ;  /* 0x000d00002c0c7984 */ /* 0x000e620000000c00 */
[C---:B--2---:R-:W-:Y:S01]  /*2fc0*/  FFMA R46, R28.reuse, R20, R46 ;  /* 0x000000141c2e7223 */ /* 0x044fe2000000002e */
[C---:B------:R-:W-:Y:S01]  /*2fd0*/  FFMA R47, R28.reuse, R21, R47 ;  /* 0x000000151c2f7223 */ /* 0x040fe2000000002f */
[C---:B------:R-:W-:Y:S01]  /*2fe0*/  FFMA R52, R28.reuse, R22, R52 ;  /* 0x000000161c347223 */ /* 0x040fe20000000034 */
[-C--:B------:R-:W-:Y:S01]  /*2ff0*/  FFMA R45, R28, R23.reuse, R45 ;  /* 0x000000171c2d7223 */ /* 0x080fe2000000002d */
        /* <DEDUP_REMOVED lines=8> */
[----:B------:R-:W-:-:S02]  /*3080*/  FFMA R8, R8, R23, R19 ;  /* 0x0000001708087223 */ /* 0x000fc40000000013 */
[----:B------:R-:W0:Y:S01]  /*3090*/  LDS.128 R16, [R44+0xd80] ;  /* 0x000d80002c107984 */ /* 0x000e220000000c00 */
[C---:B----4-:R-:W-:Y:S01]  /*30a0*/  FFMA R49, R24.reuse, R5, R49 ;  /* 0x0000000518317223 */ /* 0x050fe20000000031 */
[C---:B------:R-:W-:Y:S01]  /*30b0*/  FFMA R51, R5.reuse, R25, R51 ;  /* 0x0000001905337223 */ /* 0x040fe20000000033 */
[CC--:B------:R-:W-:Y:S01]  /*30c0*/  FFMA R53, R5.reuse, R26.reuse, R53 ;  /* 0x0000001a05357223 */ /* 0x0c0fe20000000035 */
[----:B------:R-:W-:Y:S01]  /*30d0*/  FFMA R48, R5, R27, R48 ;  /* 0x0000001b05307223 */ /* 0x000fe20000000030 */
[C---:B------:R-:W-:Y:S01]  /*30e0*/  FFMA R50, R24.reuse, R37, R50 ;  /* 0x0000002518327223 */ /* 0x040fe20000000032 */
[C---:B------:R-:W-:Y:S01]  /*30f0*/  FFMA R32, R37.reuse, R25, R32 ;  /* 0x0000001925207223 */ /* 0x040fe20000000020 */
[-C--:B------:R-:W-:Y:S01]  /*3100*/  FFMA R33, R37, R26.reuse, R33 ;  /* 0x0000001a25217223 */ /* 0x080fe20000000021 */
[C---:B------:R-:W-:Y:S01]  /*3110*/  FFMA R46, R24.reuse, R29, R46 ;  /* 0x0000001d182e7223 */ /* 0x040fe2000000002e */
[C---:B------:R-:W-:Y:S01]  /*3120*/  FFMA R47, R29.reuse, R25, R47 ;  /* 0x000000191d2f7223 */ /* 0x040fe2000000002f */
[CC--:B------:R-:W-:Y:S01]  /*3130*/  FFMA R52, R29.reuse, R26.reuse, R52 ;  /* 0x0000001a1d347223 */ /* 0x0c0fe20000000034 */
[-C--:B------:R-:W-:Y:S01]  /*3140*/  FFMA R45, R29, R27.reuse, R45 ;  /* 0x0000001b1d2d7223 */ /* 0x080fe2000000002d */
[----:B------:R-:W-:Y:S01]  /*3150*/  FFMA R34, R37, R27, R34 ;  /* 0x0000001b25227223 */ /* 0x000fe20000000022 */
[----:B------:R-:W-:Y:S01]  /*3160*/  FFMA R4, R24, R9, R20 ;  /* 0x0000000918047223 */ /* 0x000fe20000000014 */
[C---:B------:R-:W-:Y:S01]  /*3170*/  FFMA R28, R9.reuse, R25, R21 ;  /* 0x00000019091c7223 */ /* 0x040fe20000000015 */
[C---:B------:R-:W-:Y:S01]  /*3180*/  FFMA R5, R9.reuse, R26, R22 ;  /* 0x0000001a09057223 */ /* 0x040fe20000000016 */
[----:B------:R-:W-:Y:S01]  /*3190*/  FFMA R8, R9, R27, R8 ;  /* 0x0000001b09087223 */ /* 0x000fe20000000008 */
[----:B------:R-:W-:Y:S01]  /*31a0*/  LDS.128 R20, [R2+0x70] ;  /* 0x0000700002147984 */ /* 0x000fe20000000c00 */
[----:B-1----:R-:W-:Y:S01]  /*31b0*/  FFMA R49, R12, R6, R49 ;  /* 0x000000060c317223 */ /* 0x002fe20000000031 */
[C---:B------:R-:W-:Y:S01]  /*31c0*/  FFMA R51, R6.reuse, R13, R51 ;  /* 0x0000000d06337223 */ /* 0x040fe20000000033 */
[C---:B------:R-:W-:Y:S01]  /*31d0*/  FFMA R53, R6.reuse, R14, R53 ;  /* 0x0000000e06357223 */ /* 0x040fe20000000035 */
[----:B------:R-:W-:Y:S01]  /*31e0*/  FFMA R48, R6, R15, R48 ;  /* 0x0000000f06307223 */ /* 0x000fe20000000030 */
[----:B------:R-:W-:Y:S01]  /*31f0*/  FFMA R50, R12, R38, R50 ;  /* 0x000000260c327223 */ /* 0x000fe20000000032 */
[CC--:B------:R-:W-:Y:S01]  /*3200*/  FFMA R9, R38.reuse, R13.reuse, R32 ;  /* 0x0000000d26097223 */ /* 0x0c0fe20000000020 */
[----:B------:R-:W-:Y:S01]  /*3210*/  FFMA R29, R38, R14, R33 ;  /* 0x0000000e261d7223 */ /* 0x000fe20000000021 */
[----:B------:R-:W-:Y:S01]  /*3220*/  FFMA R46, R12, R30, R46 ;  /* 0x0000001e0c2e7223 */ /* 0x000fe2000000002e */
[C---:B------:R-:W-:Y:S01]  /*3230*/  FFMA R47, R30.reuse, R13, R47 ;  /* 0x0000000d1e2f7223 */ /* 0x040fe2000000002f */
[C---:B------:R-:W-:Y:S01]  /*3240*/  FFMA R52, R30.reuse, R14, R52 ;  /* 0x0000000e1e347223 */ /* 0x040fe20000000034 */
[-C--:B------:R-:W-:Y:S01]  /*3250*/  FFMA R45, R30, R15.reuse, R45 ;  /* 0x0000000f1e2d7223 */ /* 0x080fe2000000002d */
[----:B------:R-:W-:Y:S01]  /*3260*/  FFMA R38, R38, R15, R34 ;  /* 0x0000000f26267223 */ /* 0x000fe20000000022 */
[----:B------:R-:W1:Y:S01]  /*3270*/  LDS.128 R24, [R44+0xe00] ;  /* 0x000e00002c187984 */ /* 0x000e620000000c00 */
[----:B------:R-:W-:Y:S01]  /*3280*/  FFMA R30, R12, R10, R4 ;  /* 0x0000000a0c1e7223 */ /* 0x000fe20000000004 */
[C---:B------:R-:W-:Y:S01]  /*3290*/  FFMA R28, R10.reuse, R13, R28 ;  /* 0x0000000d0a1c7223 */ /* 0x040fe2000000001c */
[C---:B------:R-:W-:Y:S01]  /*32a0*/  FFMA R36, R10.reuse, R14, R5 ;  /* 0x0000000e0a247223 */ /* 0x040fe20000000005 */
[----:B------:R-:W-:Y:S01]  /*32b0*/  FFMA R8, R10, R15, R8 ;  /* 0x0000000f0a087223 */ /* 0x000fe20000000008 */
[C---:B0-----:R-:W-:Y:S01]  /*32c0*/  FFMA R49, R16.reuse, R7, R49 ;  /* 0x0000000710317223 */ /* 0x041fe20000000031 */
[----:B------:R-:W0:Y:S01]  /*32d0*/  LDS.128 R12, [R2+0x170] ;  /* 0x00017000020c7984 */ /* 0x000e220000000c00 */
[C---:B------:R-:W-:Y:S01]  /*32e0*/  FFMA R51, R7.reuse, R17, R51 ;  /* 0x0000001107337223 */ /* 0x040fe20000000033 */
[CC--:B------:R-:W-:Y:S01]  /*32f0*/  FFMA R53, R7.reuse, R18.reuse, R53 ;  /* 0x0000001207357223 */ /* 0x0c0fe20000000035 */
[----:B------:R-:W-:Y:S01]  /*3300*/  FFMA R48, R7, R19, R48 ;  /* 0x0000001307307223 */ /* 0x000fe20000000030 */
[----:B------:R-:W2:Y:S01]  /*3310*/  LDS.128 R32, [R2+0xf0] ;  /* 0x0000f00002207984 */ /* 0x000ea20000000c00 */
[C---:B------:R-:W-:Y:S01]  /*3320*/  FFMA R50, R16.reuse, R39, R50 ;  /* 0x0000002710327223 */ /* 0x040fe20000000032 */
[C---:B------:R-:W-:Y:S01]  /*3330*/  FFMA R9, R39.reuse, R17, R9 ;  /* 0x0000001127097223 */ /* 0x040fe20000000009 */
[-C--:B------:R-:W-:Y:S01]  /*3340*/  FFMA R10, R39, R18.reuse, R29 ;  /* 0x00000012270a7223 */ /* 0x080fe2000000001d */
[----:B------:R-:W3:Y:S01]  /*3350*/  LDS.128 R4, [R2+0x1f0] ;  /* 0x0001f00002047984 */ /* 0x000ee20000000c00 */
[C---:B------:R-:W-:Y:S01]  /*3360*/  FFMA R46, R16.reuse, R31, R46 ;  /* 0x0000001f102e7223 */ /* 0x040fe2000000002e */
[C---:B------:R-:W-:Y:S01]  /*3370*/  FFMA R47, R31.reuse, R17, R47 ;  /* 0x000000111f2f7223 */ /* 0x040fe2000000002f */
[CC--:B------:R-:W-:Y:S01]  /*3380*/  FFMA R52, R31.reuse, R18.reuse, R52 ;  /* 0x000000121f347223 */ /* 0x0c0fe20000000034 */
[----:B------:R-:W-:Y:S01]  /*3390*/  FFMA R45, R31, R19, R45 ;  /* 0x000000131f2d7223 */ /* 0x000fe2000000002d */
[----:B------:R-:W-:Y:S01]  /*33a0*/  FFMA R16, R16, R11, R30 ;  /* 0x0000000b10107223 */ /* 0x000fe2000000001e */
[----:B------:R-:W-:Y:S01]  /*33b0*/  FFMA R17, R11, R17, R28 ;  /* 0x000000110b117223 */ /* 0x000fe2000000001c */
[-C--:B------:R-:W-:Y:S01]  /*33c0*/  FFMA R38, R39, R19.reuse, R38 ;  /* 0x0000001327267223 */ /* 0x080fe20000000026 */
[----:B------:R-:W4:Y:S01]  /*33d0*/  LDS.128 R28, [R44+0xe80] ;  /* 0x000e80002c1c7984 */ /* 0x000f220000000c00 */
[C---:B------:R-:W-:Y:S01]  /*33e0*/  FFMA R36, R11.reuse, R18, R36 ;  /* 0x000000120b247223 */ /* 0x040fe20000000024 */
[----:B------:R-:W-:Y:S01]  /*33f0*/  FFMA R19, R11, R19, R8 ;  /* 0x000000130b137223 */ /* 0x000fe20000000008 */
[C---:B-1----:R-:W-:Y:S01]  /*3400*/  FFMA R37, R20.reuse, R25, R9 ;  /* 0x0000001914257223 */ /* 0x042fe20000000009 */
[C---:B------:R-:W-:Y:S01]  /*3410*/  FFMA R39, R20.reuse, R26, R10 ;  /* 0x0000001a14277223 */ /* 0x040fe2000000000a */
[CC--:B------:R-:W-:Y:S01]  /*3420*/  FFMA R50, R20.reuse, R24.reuse, R50 ;  /* 0x0000001814327223 */ /* 0x0c0fe20000000032 */
[----:B------:R-:W1:Y:S01]  /*3430*/  LDS.128 R8, [R44+0xf00] ;  /* 0x000f00002c087984 */ /* 0x000e620000000c00 */
[----:B------:R-:W-:Y:S01]  /*3440*/  FFMA R38, R20, R27, R38 ;  /* 0x0000001b14267223 */ /* 0x000fe20000000026 */
        /* <DEDUP_REMOVED lines=23> */
[C---:B------:R-:W-:Y:S01]  /*35c0*/  FFMA R20, R33.reuse, R31, R45 ;  /* 0x0000001f21147223 */ /* 0x040fe2000000002d */
[----:B------:R-:W-:Y:S01]  /*35d0*/  FFMA R13, R28, R5, R24 ;  /* 0x000000051c0d7223 */ /* 0x000fe20000000018 */
[-C--:B------:R-:W-:Y:S01]  /*35e0*/  FFMA R52, R33, R30.reuse, R52 ;  /* 0x0000001e21347223 */ /* 0x080fe20000000034 */
[C---:B------:R-:W-:Y:S01]  /*35f0*/  FFMA R29, R5.reuse, R29, R12 ;  /* 0x0000001d051d7223 */ /* 0x040fe2000000000c */
[C---:B------:R-:W-:Y:S01]  /*3600*/  FFMA R25, R5.reuse, R30, R25 ;  /* 0x0000001e05197223 */ /* 0x040fe20000000019 */
[----:B------:R-:W-:Y:S01]  /*3610*/  FFMA R4, R5, R31, R4 ;  /* 0x0000001f05047223 */ /* 0x000fe20000000004 */
[----:B-1----:R-:W-:Y:S01]  /*3620*/  FFMA R27, R8, R22, R27 ;  /* 0x00000016081b7223 */ /* 0x002fe2000000001b */
[C---:B------:R-:W-:Y:S01]  /*3630*/  FFMA R12, R22.reuse, R9, R37 ;  /* 0x00000009160c7223 */ /* 0x040fe20000000025 */
[C---:B------:R-:W-:Y:S01]  /*3640*/  FFMA R39, R22.reuse, R10, R39 ;  /* 0x0000000a16277223 */ /* 0x040fe20000000027 */
[----:B------:R-:W-:Y:S01]  /*3650*/  FFMA R38, R22, R11, R38 ;  /* 0x0000000b16267223 */ /* 0x000fe20000000026 */
[----:B------:R-:W-:Y:S01]  /*3660*/  FFMA R21, R8, R34, R21 ;  /* 0x0000002208157223 */ /* 0x000fe20000000015 */
[C---:B------:R-:W-:Y:S01]  /*3670*/  FFMA R22, R34.reuse, R9, R47 ;  /* 0x0000000922167223 */ /* 0x040fe2000000002f */
[-C--:B------:R-:W-:Y:S01]  /*3680*/  FFMA R20, R34, R11.reuse, R20 ;  /* 0x0000000b22147223 */ /* 0x080fe20000000014 */
[----:B------:R-:W-:Y:S01]  /*3690*/  FFMA R49, R8, R14, R49 ;  /* 0x0000000e08317223 */ /* 0x000fe20000000031 */
[----:B------:R-:W-:Y:S01]  /*36a0*/  FFMA R48, R14, R11, R48 ;  /* 0x0000000b0e307223 */ /* 0x000fe20000000030 */
[----:B------:R-:W-:Y:S01]  /*36b0*/  FFMA R13, R8, R6, R13 ;  /* 0x00000006080d7223 */ /* 0x000fe2000000000d */
[-C--:B------:R-:W-:Y:S01]  /*36c0*/  FFMA R5, R34, R10.reuse, R52 ;  /* 0x0000000a22057223 */ /* 0x080fe20000000034 */
[CC--:B------:R-:W-:Y:S01]  /*36d0*/  FFMA R24, R14.reuse, R9.reuse, R51 ;  /* 0x000000090e187223 */ /* 0x0c0fe20000000033 */
[-C--:B------:R-:W-:Y:S01]  /*36e0*/  FFMA R53, R14, R10.reuse, R53 ;  /* 0x0000000a0e357223 */ /* 0x080fe20000000035 */
[C---:B------:R-:W-:Y:S01]  /*36f0*/  FFMA R8, R6.reuse, R9, R29 ;  /* 0x0000000906087223 */ /* 0x040fe2000000001d */
[C---:B------:R-:W-:Y:S01]  /*3700*/  FFMA R25, R6.reuse, R10, R25 ;  /* 0x0000000a06197223 */ /* 0x040fe20000000019 */
[----:B------:R-:W-:Y:S01]  /*3710*/  FFMA R4, R6, R11, R4 ;  /* 0x0000000b06047223 */ /* 0x000fe20000000004 */
[C---:B0-----:R-:W-:Y:S01]  /*3720*/  FFMA R50, R16.reuse, R23, R27 ;  /* 0x0000001710327223 */ /* 0x041fe2000000001b */
[C---:B------:R-:W-:Y:S01]  /*3730*/  FFMA R34, R23.reuse, R17, R12 ;  /* 0x0000001117227223 */ /* 0x040fe2000000000c */
[CC--:B------:R-:W-:Y:S01]  /*3740*/  FFMA R33, R23.reuse, R18.reuse, R39 ;  /* 0x0000001217217223 */ /* 0x0c0fe20000000027 */
[----:B------:R-:W-:Y:S01]  /*3750*/  FFMA R38, R23, R19, R38 ;  /* 0x0000001317267223 */ /* 0x000fe20000000026 */
[C---:B------:R-:W-:Y:S01]  /*3760*/  FFMA R46, R16.reuse, R35, R21 ;  /* 0x00000023102e7223 */ /* 0x040fe20000000015 */
[C---:B------:R-:W-:Y:S01]  /*3770*/  FFMA R47, R35.reuse, R17, R22 ;  /* 0x00000011232f7223 */ /* 0x040fe20000000016 */
[-C--:B------:R-:W-:Y:S01]  /*3780*/  FFMA R37, R35, R19.reuse, R20 ;  /* 0x0000001323257223 */ /* 0x080fe20000000014 */
[----:B------:R-:W-:Y:S01]  /*3790*/  FFMA R23, R15, R19, R48 ;  /* 0x000000130f177223 */ /* 0x000fe20000000030 */
[-C--:B------:R-:W-:Y:S01]  /*37a0*/  FFMA R36, R35, R18.reuse, R5 ;  /* 0x0000001223247223 */ /* 0x080fe20000000005 */
[C---:B------:R-:W-:Y:S01]  /*37b0*/  FFMA R22, R16.reuse, R15, R49 ;  /* 0x0000000f10167223 */ /* 0x040fe20000000031 */
[C---:B------:R-:W-:Y:S01]  /*37c0*/  FFMA R21, R15.reuse, R17, R24 ;  /* 0x000000110f157223 */ /* 0x040fe20000000018 */
[-C--:B------:R-:W-:Y:S01]  /*37d0*/  FFMA R20, R15, R18.reuse, R53 ;  /* 0x000000120f147223 */ /* 0x080fe20000000035 */
[----:B------:R-:W-:Y:S01]  /*37e0*/  FFMA R32, R16, R7, R13 ;  /* 0x0000000710207223 */ /* 0x000fe2000000000d */
[C---:B------:R-:W-:Y:S01]  /*37f0*/  FFMA R45, R7.reuse, R17, R8 ;  /* 0x00000011072d7223 */ /* 0x040fe20000000008 */
[C---:B------:R-:W-:Y:S01]  /*3800*/  FFMA R48, R7.reuse, R18, R25 ;  /* 0x0000001207307223 */ /* 0x040fe20000000019 */
[----:B------:R-:W-:Y:S01]  /*3810*/  FFMA R52, R7, R19, R4 ;  /* 0x0000001307347223 */ /* 0x000fe20000000004 */
[----:B------:R-:W-:Y:S06]  /*3820*/  BAR.SYNC.DEFER_BLOCKING 0x0 ;  /* 0x0000000000007b1d */ /* 0x000fec0000010000 */
[----:B------:R-:W-:Y:S05]  /*3830*/  @P0 BRA `(.L_x_6) ;  /* 0xffffffc800d80947 */ /* 0x000fea000383ffff */
.L_x_0:
[----:B------:R-:W0:Y:S01]  /*3840*/  LDCU UR6, c[0x0][0x398] ;  /* 0x00007300ff0677ac */ /* 0x000e220008000800 */
[C---:B------:R-:W-:Y:S01]  /*3850*/  IADD3 R7, PT, PT, R43.reuse, 0x1, RZ ;  /* 0x000000012b077810 */ /* 0x040fe20007ffe0ff */
[----:B------:R-:W-:Y:S01]  /*3860*/  BSSY.RECONVERGENT B0, `(.L_x_7) ;  /* 0x0000032000007945 */ /* 0x000fe20003800200 */
[C---:B------:R-:W-:Y:S02]  /*3870*/  IADD3 R6, PT, PT, R43.reuse, 0x2, RZ ;  /* 0x000000022b067810 */ /* 0x040fe40007ffe0ff */
[C---:B------:R-:W-:Y:S02]  /*3880*/  IADD3 R0, PT, PT, R43.reuse, 0x3, RZ ;  /* 0x000000032b007810 */ /* 0x040fe40007ffe0ff */
[----:B0-----:R-:W-:Y:S02]  /*3890*/  ISETP.GE.AND P3, PT, R43, UR6, PT ;  /* 0x000000062b007c0c */ /* 0x001fe4000bf66270 */
[----:B------:R-:W-:Y:S02]  /*38a0*/  ISETP.GE.AND P0, PT, R7, UR6, PT ;  /* 0x0000000607007c0c */ /* 0x000fe4000bf06270 */
[----:B------:R-:W-:-:S02]  /*38b0*/  ISETP.GE.AND P1, PT, R6, UR6, PT ;  /* 0x0000000606007c0c */ /* 0x000fc4000bf26270 */
[----:B------:R-:W-:-:S07]  /*38c0*/  ISETP.GE.AND P2, PT, R0, UR6, PT ;  /* 0x0000000600007c0c */ /* 0x000fce000bf46270 */
[----:B------:R-:W-:Y:S06]  /*38d0*/  @P3 BRA `(.L_x_8) ;  /* 0x0000000000a83947 */ /* 0x000fec0003800000 */
[C---:B------:R-:W-:Y:S01]  /*38e0*/  ISETP.GE.AND P5, PT, R42.reuse, UR6, PT ;  /* 0x000000062a007c0c */ /* 0x040fe2000bfa6270 */
[----:B------:R-:W-:Y:S01]  /*38f0*/  IMAD R43, R43, UR6, RZ ;  /* 0x000000062b2b7c24 */ /* 0x000fe2000f8e02ff */
[----:B------:R-:W0:Y:S11]  /*3900*/  LDCU.64 UR4, c[0x0][0x390] ;  /* 0x00007200ff0477ac */ /* 0x000e360008000a00 */
[----:B------:R-:W1:Y:S01]  /*3910*/  @!P5 LDC.64 R2, c[0x0][0x390] ;  /* 0x0000e400ff02db82 */ /* 0x000e620000000a00 */
[----:B------:R-:W-:-:S07]  /*3920*/  @!P5 IADD3 R5, PT, PT, R42, R43, RZ ;  /* 0x0000002b2a05d210 */ /* 0x000fce0007ffe0ff */
[----:B------:R-:W2:Y:S08]  /*3930*/  @!P5 LDC R9, c[0x0][0x3a0] ;  /* 0x0000e800ff09db82 */ /* 0x000eb00000000800 */
[----:B------:R-:W3:Y:S01]  /*3940*/  @!P5 LDC R12, c[0x0][0x39c] ;  /* 0x0000e700ff0cdb82 */ /* 0x000ee20000000800 */
[----:B-1----:R-:W-:-:S05]  /*3950*/  @!P5 IMAD.WIDE R2, R5, 0x4, R2 ;  /* 0x000000040502d825 */ /* 0x002fca00078e0202 */
[----:B------:R-:W2:Y:S01]  /*3960*/  @!P5 LDG.E R4, desc[UR8][R2.64] ;  /* 0x000000080204d981 */ /* 0x000ea2000c1e1900 */
[C---:B------:R-:W-:Y:S02]  /*3970*/  IADD3 R5, PT, PT, R42.reuse, 0x1, RZ ;  /* 0x000000012a057810 */ /* 0x040fe40007ffe0ff */
[----:B------:R-:W-:Y:S02]  /*3980*/  SHF.R.S32.HI R10, RZ, 0x1f, R42 ;  /* 0x0000001fff0a7819 */ /* 0x000fe4000001142a */
[C---:B------:R-:W-:Y:S02]  /*3990*/  IADD3 R11, P6, PT, R42.reuse, R43, RZ ;  /* 0x0000002b2a0b7210 */ /* 0x040fe40007fde0ff */
[----:B------:R-:W-:Y:S02]  /*39a0*/  IADD3 R8, PT, PT, R42, 0x2, RZ ;  /* 0x000000022a087810 */ /* 0x000fe40007ffe0ff */
[----:B------:R-:W-:Y:S02]  /*39b0*/  ISETP.GE.AND P4, PT, R5, UR6, PT ;  /* 0x0000000605007c0c */ /* 0x000fe4000bf86270 */
[----:B------:R-:W-:-:S02]  /*39c0*/  LEA.HI.X.SX32 R10, R43, R10, 0x1, P6 ;  /* 0x0000000a2b0a7211 */ /* 0x000fc400030f0eff */
[----:B------:R-:W-:-:S13]  /*39d0*/  ISETP.GE.AND P3, PT, R8, UR6, PT ;  /* 0x0000000608007c0c */ /* 0x000fda000bf66270 */
[----:B------:R-:W1:Y:S08]  /*39e0*/  @!P3 LDC R13, c[0x0][0x3a0] ;  /* 0x0000e800ff0dbb82 */ /* 0x000e700000000800 */
[----:B------:R-:W4:Y:S01]  /*39f0*/  @!P3 LDC R14, c[0x0][0x39c] ;  /* 0x0000e700ff0ebb82 */ /* 0x000f220000000800 */
[----:B--2---:R-:W-:Y:S01]  /*3a00*/  @!P5 FMUL R5, R4, R9 ;  /* 0x000000090405d220 */ /* 0x004fe20000400000 */
[----:B0-----:R-:W-:-:S03]  /*3a10*/  LEA R4, P6, R11, UR4, 0x2 ;  /* 0x000000040b047c11 */ /* 0x001fc6000f8c10ff */
[----:B---3--:R-:W-:Y:S01]  /*3a20*/  @!P5 FFMA R9, R50, R12, R5 ;  /* 0x0000000c3209d223 */ /* 0x008fe20000000005 */
[----:B------:R-:W-:Y:S02]  /*3a30*/  LEA.HI.X R5, R11, UR5, R10, 0x2, P6 ;  /* 0x000000050b057c11 */ /* 0x000fe4000b0f140a */
[----:B------:R-:W0:Y:S02]  /*3a40*/  @!P4 LDC R12, c[0x0][0x39c] ;  /* 0x0000e700ff0ccb82 */ /* 0x000e240000000800 */
[----:B------:R2:W-:Y:S04]  /*3a50*/  @!P5 STG.E desc[UR8][R2.64], R9 ;  /* 0x000000090200d986 */ /* 0x0005e8000c101908 */
[----:B------:R-:W3:Y:S02]  /*3a60*/  @!P4 LDG.E R8, desc[UR8][R4.64+0x4] ;  /* 0x000004080408c981 */ /* 0x000ee4000c1e1900 */
[----:B------:R-:W3:Y:S02]  /*3a70*/  @!P4 LDC R11, c[0x0][0x3a0] ;  /* 0x0000e800ff0bcb82 */ /* 0x000ee40000000800 */
[----:B------:R-:W1:Y:S01]  /*3a80*/  @!P3 LDG.E R10, desc[UR8][R4.64+0x8] ;  /* 0x00000808040ab981 */ /* 0x000e62000c1e1900 */
[----:B--2---:R-:W-:Y:S01]  /*3a90*/  IADD3 R2, PT, PT, R42, 0x3, RZ ;  /* 0x000000032a027810 */ /* 0x004fe20007ffe0ff */
[----:B---3--:R-:W-:Y:S01]  /*3aa0*/  @!P4 FMUL R11, R8, R11 ;  /* 0x0000000b080bc220 */ /* 0x008fe20000400000 */
[----:B-1----:R-:W-:-:S03]  /*3ab0*/  @!P3 FMUL R10, R10, R13 ;  /* 0x0000000d0a0ab220 */ /* 0x002fc60000400000 */
[----:B0-----:R-:W-:Y:S01]  /*3ac0*/  @!P4 FFMA R11, R34, R12, R11 ;  /* 0x0000000c220bc223 */ /* 0x001fe2000000000b */
[----:B----4-:R-:W-:-:S04]  /*3ad0*/  @!P3 FFMA R33, R33, R14, R10 ;  /* 0x0000000e2121b223 */ /* 0x010fc8000000000a */
[----:B------:R0:W-:Y:S04]  /*3ae0*/  @!P4 STG.E desc[UR8][R4.64+0x4], R11 ;  /* 0x0000040b0400c986 */ /* 0x0001e8000c101908 */
[----:B------:R0:W-:Y:S01]  /*3af0*/  @!P3 STG.E desc[UR8][R4.64+0x8], R33 ;  /* 0x000008210400b986 */ /* 0x0001e2000c101908 */
[----:B------:R-:W-:-:S13]  /*3b00*/  ISETP.GE.AND P3, PT, R2, UR6, PT ;  /* 0x0000000602007c0c */ /* 0x000fda000bf66270 */
[----:B0-----:R-:W-:Y:S05]  /*3b10*/  @P3 BRA `(.L_x_8) ;  /* 0x0000000000183947 */ /* 0x001fea0003800000 */
[----:B------:R-:W2:Y:S01]  /*3b20*/  LDG.E R2, desc[UR8][R4.64+0xc] ;  /* 0x00000c0804027981 */ /* 0x000ea2000c1e1900 */
[----:B------:R-:W2:Y:S01]  /*3b30*/  LDCU UR4, c[0x0][0x3a0] ;  /* 0x00007400ff0477ac */ /* 0x000ea20008000800 */
[----:B------:R-:W0:Y:S01]  /*3b40*/  LDCU UR5, c[0x0][0x39c] ;  /* 0x00007380ff0577ac */ /* 0x000e220008000800 */
[----:B--2---:R-:W-:-:S04]  /*3b50*/  FMUL R3, R2, UR4 ;  /* 0x0000000402037c20 */ /* 0x004fc80008400000 */
[----:B0-----:R-:W-:-:S05]  /*3b60*/  FFMA R3, R38, UR5, R3 ;  /* 0x0000000526037c23 */ /* 0x001fca0008000003 */
[----:B------:R0:W-:Y:S02]  /*3b70*/  STG.E desc[UR8][R4.64+0xc], R3 ;  /* 0x00000c0304007986 */ /* 0x0001e4000c101908 */
.L_x_8:
[----:B------:R-:W-:Y:S05]  /*3b80*/  BSYNC.RECONVERGENT B0 ;  /* 0x0000000000007941 */ /* 0x000fea0003800200 */
.L_x_7:
[----:B------:R-:W-:Y:S04]  /*3b90*/  BSSY.RECONVERGENT B0, `(.L_x_9) ;  /* 0x000002c000007945 */ /* 0x000fe80003800200 */
[----:B------:R-:W-:Y:S05]  /*3ba0*/  @P0 BRA `(.L_x_10) ;  /* 0x0000000000a80947 */ /* 0x000fea0003800000 */
[C---:B------:R-:W-:Y:S01]  /*3bb0*/  ISETP.GE.AND P3, PT, R42.reuse, UR6, PT ;  /* 0x000000062a007c0c */ /* 0x040fe2000bf66270 */
[----:B------:R-:W-:Y:S01]  /*3bc0*/  IMAD R7, R7, UR6, RZ ;  /* 0x0000000607077c24 */ /* 0x000fe2000f8e02ff */
[----:B------:R-:W1:Y:S11]  /*3bd0*/  LDCU.64 UR4, c[0x0][0x390] ;  /* 0x00007200ff0477ac */ /* 0x000e760008000a00 */
[----:B0-----:R-:W0:Y:S01]  /*3be0*/  @!P3 LDC.64 R4, c[0x0][0x390] ;  /* 0x0000e400ff04bb82 */ /* 0x001e220000000a00 */
[----:B------:R-:W-:-:S07]  /*3bf0*/  @!P3 IADD3 R3, PT, PT, R42, R7, RZ ;  /* 0x000000072a03b210 */ /* 0x000fce0007ffe0ff */
[----:B------:R-:W2:Y:S01]  /*3c00*/  @!P3 LDC R10, c[0x0][0x39c] ;  /* 0x0000e700ff0abb82 */ /* 0x000ea20000000800 */
[----:B0-----:R-:W-:-:S07]  /*3c10*/  @!P3 IMAD.WIDE R4, R3, 0x4, R4 ;  /* 0x000000040304b825 */ /* 0x001fce00078e0204 */
[----:B------:R-:W0:Y:S01]  /*3c20*/  @!P3 LDC R3, c[0x0][0x3a0] ;  /* 0x0000e800ff03bb82 */ /* 0x000e220000000800 */
[----:B------:R-:W0:Y:S01]  /*3c30*/  @!P3 LDG.E R2, desc[UR8][R4.64] ;  /* 0x000000080402b981 */ /* 0x000e22000c1e1900 */
[C---:B------:R-:W-:Y:S02]  /*3c40*/  IADD3 R11, PT, PT, R42.reuse, 0x1, RZ ;  /* 0x000000012a0b7810 */ /* 0x040fe40007ffe0ff */
[C---:B------:R-:W-:Y:S02]  /*3c50*/  IADD3 R12, PT, PT, R42.reuse, 0x2, RZ ;  /* 0x000000022a0c7810 */ /* 0x040fe40007ffe0ff */
[----:B------:R-:W-:Y:S02]  /*3c60*/  SHF.R.S32.HI R9, RZ, 0x1f, R7 ;  /* 0x0000001fff097819 */ /* 0x000fe40000011407 */
[----:B------:R-:W-:Y:S02]  /*3c70*/  IADD3 R8, P0, PT, R42, R7, RZ ;  /* 0x000000072a087210 */ /* 0x000fe40007f1e0ff */
[----:B------:R-:W-:-:S02]  /*3c80*/  ISETP.GE.AND P4, PT, R11, UR6, PT ;  /* 0x000000060b007c0c */ /* 0x000fc4000bf86270 */
[----:B------:R-:W-:Y:S02]  /*3c90*/  ISETP.GE.AND P5, PT, R12, UR6, PT ;  /* 0x000000060c007c0c */ /* 0x000fe4000bfa6270 */
[----:B------:R-:W-:-:S09]  /*3ca0*/  LEA.HI.X.SX32 R9, R42, R9, 0x1, P0 ;  /* 0x000000092a097211 */ /* 0x000fd200000f0eff */
[----:B------:R-:W3:Y:S08]  /*3cb0*/  @!P4 LDC R11, c[0x0][0x3a0] ;  /* 0x0000e800ff0bcb82 */ /* 0x000ef00000000800 */
[----:B------:R-:W4:Y:S08]  /*3cc0*/  @!P5 LDC R12, c[0x0][0x3a0] ;  /* 0x0000e800ff0cdb82 */ /* 0x000f300000000800 */
[----:B------:R-:W5:Y:S01]  /*3cd0*/  @!P5 LDC R13, c[0x0][0x39c] ;  /* 0x0000e700ff0ddb82 */ /* 0x000f620000000800 */
[----:B0-----:R-:W-:Y:S01]  /*3ce0*/  @!P3 FMUL R3, R2, R3 ;  /* 0x000000030203b220 */ /* 0x001fe20000400000 */
[----:B-1----:R-:W-:-:S03]  /*3cf0*/  LEA R2, P0, R8, UR4, 0x2 ;  /* 0x0000000408027c11 */ /* 0x002fc6000f8010ff */
[----:B--2---:R-:W-:Y:S01]  /*3d00*/  @!P3 FFMA R7, R46, R10, R3 ;  /* 0x0000000a2e07b223 */ /* 0x004fe20000000003 */
[----:B------:R-:W-:Y:S02]  /*3d10*/  LEA.HI.X R3, R8, UR5, R9, 0x2, P0 ;  /* 0x0000000508037c11 */ /* 0x000fe400080f1409 */
[----:B------:R-:W0:Y:S02]  /*3d20*/  @!P4 LDC R10, c[0x0][0x39c] ;  /* 0x0000e700ff0acb82 */ /* 0x000e240000000800 */
[----:B------:R1:W-:Y:S04]  /*3d30*/  @!P3 STG.E desc[UR8][R4.64], R7 ;  /* 0x000000070400b986 */ /* 0x0003e8000c101908 */
[----:B------:R-:W3:Y:S04]  /*3d40*/  @!P4 LDG.E R8, desc[UR8][R2.64+0x4] ;  /* 0x000004080208c981 */ /* 0x000ee8000c1e1900 */
[----:B------:R-:W4:Y:S01]  /*3d50*/  @!P5 LDG.E R9, desc[UR8][R2.64+0x8] ;  /* 0x000008080209d981 */ /* 0x000f22000c1e1900 */
[----:B-1----:R-:W-:-:S04]  /*3d60*/  IADD3 R4, PT, PT, R42, 0x3, RZ ;  /* 0x000000032a047810 */ /* 0x002fc80007ffe0ff */
[----:B------:R-:W-:Y:S01]  /*3d70*/  ISETP.GE.AND P0, PT, R4, UR6, PT ;  /* 0x0000000604007c0c */ /* 0x000fe2000bf06270 */
[----:B---3--:R-:W-:Y:S01]  /*3d80*/  @!P4 FMUL R8, R8, R11 ;  /* 0x0000000b0808c220 */ /* 0x008fe20000400000 */
[----:B----4-:R-:W-:-:S03]  /*3d90*/  @!P5 FMUL R9, R9, R12 ;  /* 0x0000000c0909d220 */ /* 0x010fc60000400000 */
[----:B0-----:R-:W-:Y:S01]  /*3da0*/  @!P4 FFMA R47, R47, R10, R8 ;  /* 0x0000000a2f2fc223 */ /* 0x001fe20000000008 */
[----:B-----5:R-:W-:-:S04]  /*3db0*/  @!P5 FFMA R9, R36, R13, R9 ;  /* 0x0000000d2409d223 */ /* 0x020fc80000000009 */
[----:B------:R1:W-:Y:S04]  /*3dc0*/  @!P4 STG.E desc[UR8][R2.64+0x4], R47 ;  /* 0x0000042f0200c986 */ /* 0x0003e8000c101908 */
[----:B------:R1:W-:Y:S01]  /*3dd0*/  @!P5 STG.E desc[UR8][R2.64+0x8], R9 ;  /* 0x000008090200d986 */ /* 0x0003e2000c101908 */
[----:B------:R-:W-:Y:S05]  /*3de0*/  @P0 BRA `(.L_x_10) ;  /* 0x0000000000180947 */ /* 0x000fea0003800000 */
[----:B------:R-:W2:Y:S01]  /*3df0*/  LDG.E R4, desc[UR8][R2.64+0xc] ;  /* 0x00000c0802047981 */ /* 0x000ea2000c1e1900 */
[----:B------:R-:W2:Y:S01]  /*3e00*/  LDCU UR4, c[0x0][0x3a0] ;  /* 0x00007400ff0477ac */ /* 0x000ea20008000800 */
[----:B------:R-:W0:Y:S01]  /*3e10*/  LDCU UR5, c[0x0][0x39c] ;  /* 0x00007380ff0577ac */ /* 0x000e220008000800 */
[----:B--2---:R-:W-:-:S04]  /*3e20*/  FMUL R4, R4, UR4 ;  /* 0x0000000404047c20 */ /* 0x004fc80008400000 */
[----:B0-----:R-:W-:-:S05]  /*3e30*/  FFMA R37, R37, UR5, R4 ;  /* 0x0000000525257c23 */ /* 0x001fca0008000004 */
[----:B------:R2:W-:Y:S02]  /*3e40*/  STG.E desc[UR8][R2.64+0xc], R37 ;  /* 0x00000c2502007986 */ /* 0x0005e4000c101908 */
.L_x_10:
[----:B------:R-:W-:Y:S05]  /*3e50*/  BSYNC.RECONVERGENT B0 ;  /* 0x0000000000007941 */ /* 0x000fea0003800200 */
.L_x_9:
[----:B------:R-:W-:Y:S04]  /*3e60*/  BSSY.RECONVERGENT B0, `(.L_x_11) ;  /* 0x000002c000007945 */ /* 0x000fe80003800200 */
[----:B------:R-:W-:Y:S05]  /*3e70*/  @P1 BRA `(.L_x_12) ;  /* 0x0000000000a81947 */ /* 0x000fea0003800000 */
[----:B------:R-:W-:Y:S01]  /*3e80*/  ISETP.GE.AND P1, PT, R42, UR6, PT ;  /* 0x000000062a007c0c */ /* 0x000fe2000bf26270 */
[----:B012---:R-:W-:Y:S01]  /*3e90*/  IMAD R3, R6, UR6, RZ ;  /* 0x0000000606037c24 */ /* 0x007fe2000f8e02ff */
        /* <DEDUP_REMOVED lines=8> */
[C---:B------:R-:W-:Y:S02]  /*3f20*/  IADD3 R11, PT, PT, R42.reuse, 0x2, RZ ;  /* 0x000000022a0b7810 */ /* 0x040fe40007ffe0ff */
[----:B------:R-:W-:Y:S02]  /*3f30*/  SHF.R.S32.HI R7, RZ, 0x1f, R3 ;  /* 0x0000001fff077819 */ /* 0x000fe40000011403 */
[----:B------:R-:W-:Y:S02]  /*3f40*/  IADD3 R6, P0, PT, R42, R3, RZ ;  /* 0x000000032a067210 */ /* 0x000fe40007f1e0ff */
[----:B------:R-:W-:Y:S02]  /*3f50*/  ISETP.GE.AND P3, PT, R10, UR6, PT ;  /* 0x000000060a007c0c */ /* 0x000fe4000bf66270 */
[----:B------:R-:W-:-:S11]  /*3f60*/  ISETP.GE.AND P4, PT, R11, UR6, PT ;  /* 0x000000060b007c0c */ /* 0x000fd6000bf86270 */
[----:B------:R-:W1:Y:S08]  /*3f70*/  @!P3 LDC R10, c[0x0][0x39c] ;  /* 0x0000e700ff0abb82 */ /* 0x000e700000000800 */
[----:B------:R-:W4:Y:S08]  /*3f80*/  @!P4 LDC R11, c[0x0][0x3a0] ;  /* 0x0000e800ff0bcb82 */ /* 0x000f300000000800 */
[----:B------:R-:W5:Y:S01]  /*3f90*/  @!P4 LDC R12, c[0x0][0x39c] ;  /* 0x0000e700ff0ccb82 */ /* 0x000f620000000800 */
[----:B--2---:R-:W-:Y:S01]  /*3fa0*/  @!P1 FMUL R3, R2, R9 ;  /* 0x0000000902039220 */ /* 0x004fe20000400000 */
[----:B------:R-:W-:-:S02]  /*3fb0*/  LEA.HI.X.SX32 R9, R42, R7, 0x1, P0 ;  /* 0x000000072a097211 */ /* 0x000fc400000f0eff */
[----:B0-----:R-:W-:Y:S01]  /*3fc0*/  LEA R2, P0, R6, UR4, 0x2 ;  /* 0x0000000406027c11 */ /* 0x001fe2000f8010ff */
[----:B---3--:R-:W-:-:S03]  /*3fd0*/  @!P1 FFMA R7, R22, R8, R3 ;  /* 0x0000000816079223 */ /* 0x008fc60000000003 */
[----:B------:R-:W-:Y:S02]  /*3fe0*/  LEA.HI.X R3, R6, UR5, R9, 0x2, P0 ;  /* 0x0000000506037c11 */ /* 0x000fe400080f1409 */
[----:B------:R0:W-:Y:S01]  /*3ff0*/  @!P1 STG.E desc[UR8][R4.64], R7 ;  /* 0x0000000704009986 */ /* 0x0001e2000c101908 */
[----:B------:R-:W2:Y:S03]  /*4000*/  @!P3 LDC R9, c[0x0][0x3a0] ;  /* 0x0000e800ff09bb82 */ /* 0x000ea60000000800 */
[----:B------:R-:W2:Y:S04]  /*4010*/  @!P3 LDG.E R6, desc[UR8][R2.64+0x4] ;  /* 0x000004080206b981 */ /* 0x000ea8000c1e1900 */
[----:B------:R-:W4:Y:S01]  /*4020*/  @!P4 LDG.E R8, desc[UR8][R2.64+0x8] ;  /* 0x000008080208c981 */ /* 0x000f22000c1e1900 */
[----:B0-----:R-:W-:-:S04]  /*4030*/  IADD3 R4, PT, PT, R42, 0x3, RZ ;  /* 0x000000032a047810 */ /* 0x001fc80007ffe0ff */
[----:B------:R-:W-:Y:S01]  /*4040*/  ISETP.GE.AND P0, PT, R4, UR6, PT ;  /* 0x0000000604007c0c */ /* 0x000fe2000bf06270 */
[----:B--2---:R-:W-:Y:S01]  /*4050*/  @!P3 FMUL R6, R6, R9 ;  /* 0x000000090606b220 */ /* 0x004fe20000400000 */
[----:B----4-:R-:W-:-:S03]  /*4060*/  @!P4 FMUL R9, R8, R11 ;  /* 0x0000000b0809c220 */ /* 0x010fc60000400000 */
[----:B-1----:R-:W-:Y:S01]  /*4070*/  @!P3 FFMA R21, R21, R10, R6 ;  /* 0x0000000a1515b223 */ /* 0x002fe20000000006 */
        /* <DEDUP_REMOVED lines=10> */
.L_x_12:
[----:B------:R-:W-:Y:S05]  /*4120*/  BSYNC.RECONVERGENT B0 ;  /* 0x0000000000007941 */ /* 0x000fea0003800200 */
.L_x_11:
[----:B------:R-:W-:Y:S05]  /*4130*/  @P2 EXIT ;  /* 0x000000000000294d */ /* 0x000fea0003800000 */
[----:B------:R-:W-:Y:S01]  /*4140*/  ISETP.GE.AND P1, PT, R42, UR6, PT ;  /* 0x000000062a007c0c */ /* 0x000fe2000bf26270 */
[----:B0-----:R-:W-:Y:S01]  /*4150*/  IMAD R5, R0, UR6, RZ ;  /* 0x0000000600057c24 */ /* 0x001fe2000f8e02ff */
[----:B------:R-:W0:Y:S11]  /*4160*/  LDCU.64 UR4, c[0x0][0x390] ;  /* 0x00007200ff0477ac */ /* 0x000e360008000a00 */
[----:B-1234-:R-:W1:Y:S01]  /*4170*/  @!P1 LDC.64 R2, c[0x0][0x390] ;  /* 0x0000e400ff029b82 */ /* 0x01ee620000000a00 */
        /* <DEDUP_REMOVED lines=10> */
[----:B------:R-:W-:-:S13]  /*4220*/  ISETP.GE.AND P3, PT, R10, UR6, PT ;  /* 0x000000060a007c0c */ /* 0x000fda000bf66270 */
[----:B------:R-:W1:Y:S08]  /*4230*/  @!P3 LDC R11, c[0x0][0x3a0] ;  /* 0x0000e800ff0bbb82 */ /* 0x000e700000000800 */
[----:B------:R-:W4:Y:S01]  /*4240*/  @!P3 LDC R10, c[0x0][0x39c] ;  /* 0x0000e700ff0abb82 */ /* 0x000f220000000800 */
[----:B--2---:R-:W-:Y:S01]  /*4250*/  @!P1 FMUL R5, R0, R9 ;  /* 0x0000000900059220 */ /* 0x004fe20000400000 */
[----:B------:R-:W-:-:S02]  /*4260*/  LEA.HI.X.SX32 R9, R42, R7, 0x1, P0 ;  /* 0x000000072a097211 */ /* 0x000fc400000f0eff */
[----:B0-----:R-:W-:Y:S01]  /*4270*/  LEA R4, P0, R6, UR4, 0x2 ;  /* 0x0000000406047c11 */ /* 0x001fe2000f8010ff */
[----:B---3--:R-:W-:-:S03]  /*4280*/  @!P1 FFMA R7, R32, R8, R5 ;  /* 0x0000000820079223 */ /* 0x008fc60000000005 */
[----:B------:R-:W0:Y:S01]  /*4290*/  @!P2 LDC R8, c[0x0][0x39c] ;  /* 0x0000e700ff08ab82 */ /* 0x000e220000000800 */
[----:B------:R-:W-:Y:S01]  /*42a0*/  LEA.HI.X R5, R6, UR5, R9, 0x2, P0 ;  /* 0x0000000506057c11 */ /* 0x000fe200080f1409 */
[----:B------:R2:W-:Y:S04]  /*42b0*/  @!P1 STG.E desc[UR8][R2.64], R7 ;  /* 0x0000000702009986 */ /* 0x0005e8000c101908 */
[----:B------:R-:W3:Y:S02]  /*42c0*/  @!P2 LDG.E R0, desc[UR8][R4.64+0x4] ;  /* 0x000004080400a981 */ /* 0x000ee4000c1e1900 */
[----:B------:R-:W3:Y:S02]  /*42d0*/  @!P2 LDC R9, c[0x0][0x3a0] ;  /* 0x0000e800ff09ab82 */ /* 0x000ee40000000800 */
[----:B------:R-:W1:Y:S01]  /*42e0*/  @!P3 LDG.E R6, desc[UR8][R4.64+0x8] ;  /* 0x000008080406b981 */ /* 0x000e62000c1e1900 */
[----:B------:R-:W-:-:S04]  /*42f0*/  IADD3 R42, PT, PT, R42, 0x3, RZ ;  /* 0x000000032a2a7810 */ /* 0x000fc80007ffe0ff */
[----:B------:R-:W-:Y:S01]  /*4300*/  ISETP.GE.AND P0, PT, R42, UR6, PT ;  /* 0x000000062a007c0c */ /* 0x000fe2000bf06270 */
[----:B---3--:R-:W-:Y:S01]  /*4310*/  @!P2 FMUL R0, R0, R9 ;  /* 0x000000090000a220 */ /* 0x008fe20000400000 */
[----:B-1----:R-:W-:-:S03]  /*4320*/  @!P3 FMUL R9, R6, R11 ;  /* 0x0000000b0609b220 */ /* 0x002fc60000400000 */
[----:B0-----:R-:W-:Y:S01]  /*4330*/  @!P2 FFMA R45, R45, R8, R0 ;  /* 0x000000082d2da223 */ /* 0x001fe20000000000 */
[----:B----4-:R-:W-:-:S04]  /*4340*/  @!P3 FFMA R9, R48, R10, R9 ;  /* 0x0000000a3009b223 */ /* 0x010fc80000000009 */
[----:B------:R2:W-:Y:S04]  /*4350*/  @!P2 STG.E desc[UR8][R4.64+0x4], R45 ;  /* 0x0000042d0400a986 */ /* 0x0005e8000c101908 */
[----:B------:R2:W-:Y:S01]  /*4360*/  @!P3 STG.E desc[UR8][R4.64+0x8], R9 ;  /* 0x000008090400b986 */ /* 0x0005e2000c101908 */
[----:B------:R-:W-:Y:S05]  /*4370*/  @P0 EXIT ;  /* 0x000000000000094d */ /* 0x000fea0003800000 */
[----:B------:R-:W2:Y:S01]  /*4380*/  LDG.E R0, desc[UR8][R4.64+0xc] ;  /* 0x00000c0804007981 */ /* 0x000ea2000c1e1900 */
[----:B------:R-:W2:Y:S01]  /*4390*/  LDCU UR4, c[0x0][0x3a0] ;  /* 0x00007400ff0477ac */ /* 0x000ea20008000800 */
[----:B------:R-:W0:Y:S01]  /*43a0*/  LDCU UR5, c[0x0][0x39c] ;  /* 0x00007380ff0577ac */ /* 0x000e220008000800 */
[----:B--2---:R-:W-:-:S04]  /*43b0*/  FMUL R3, R0, UR4 ;  /* 0x0000000400037c20 */ /* 0x004fc80008400000 */
[----:B0-----:R-:W-:-:S05]  /*43c0*/  FFMA R3, R52, UR5, R3 ;  /* 0x0000000534037c23 */ /* 0x001fca0008000003 */
[----:B------:R-:W-:Y:S01]  /*43d0*/  STG.E desc[UR8][R4.64+0xc], R3 ;  /* 0x00000c0304007986 */ /* 0x000fe2000c101908 */
[----:B------:R-:W-:Y:S05]  /*43e0*/  EXIT ;  /* 0x000000000000794d */ /* 0x000fea0003800000 */
.L_x_13:
[----:B------:R-:W-:-:S00]  /*43f0*/  BRA `(.L_x_13) ;  /* 0xfffffffc00fc7947 */ /* 0x000fc0000383ffff */
[----:B------:R-:W-:-:S00]  /*4400*/  NOP ;  /* 0x0000000000007918 */ /* 0x000fc00000000000 */
[----:B------:R-:W-:-:S00]  /*4410*/  NOP ;  /* 0x0000000000007918 */ /* 0x000fc00000000000 */
[----:B------:R-:W-:-:S00]  /*4420*/  NOP ;  /* 0x0000000000007918 */ /* 0x000fc00000000000 */
[----:B------:R-:W-:-:S00]  /*4430*/  NOP ;  /* 0x0000000000007918 */ /* 0x000fc00000000000 */
[----:B------:R-:W-:-:S00]  /*4440*/  NOP ;  /* 0x0000000000007918 */ /* 0x000fc00000000000 */
[----:B------:R-:W-:-:S00]  /*4450*/  NOP ;  /* 0x0000000000007918 */ /* 0x000fc00000000000 */
[----:B------:R-:W-:-:S00]  /*4460*/  NOP ;  /* 0x0000000000007918 */ /* 0x000fc00000000000 */
[----:B------:R-:W-:-:S00]  /*4470*/  NOP ;  /* 0x0000000000007918 */ /* 0x000fc00000000000 */
.L_x_14:


//--------------------- .nv.shared._Z5sgemmPKfS0_Pfiff --------------------------
	.section	.nv.shared._Z5sgemmPKfS0_Pfiff,"aw",@nobits
	.sectionflags	@""
	.align	4
.nv.shared._Z5sgemmPKfS0_Pfiff:
	.zero		9216


//--------------------- .nv.shared.reserved.0     --------------------------
	.section	.nv.shared.reserved.0,"aw",@nobits
	.weak		__nv_reservedSMEM_offset_0_alias
	.size		__nv_reservedSMEM_offset_0_alias, 0, 64
	.other		__nv_reservedSMEM_offset_0_alias,@"STO_CUDA_RESERVED_SHARED STV_DEFAULT"
__nv_reservedSMEM_offset_0_alias:
	.zero		0
	.zero		64


//--------------------- .nv.constant0._Z5sgemmPKfS0_Pfiff --------------------------
	.section	.nv.constant0._Z5sgemmPKfS0_Pfiff,"a",@progbits
	.sectionflags	@""
	.align	4
.nv.constant0._Z5sgemmPKfS0_Pfiff:
	.zero		932


//--------------------- SYMBOLS --------------------------

	.type		.nv.reservedSmem.offset0,@object
	.size		.nv.reservedSmem.offset0,0x4
	.type		.nv.reservedSmem.cap,@object
	.size		.nv.reservedSmem.cap,0x4
